//
// Generated by NVIDIA NVVM Compiler
//
// Compiler Build ID: CL-36424714
// Cuda compilation tools, release 13.0, V13.0.88
// Based on NVVM 20.0.0
//

.version 9.0
.target sm_100
.address_size 64

	// .globl	_Z14matrixMultiplyPfS_S_i

.visible .entry _Z14matrixMultiplyPfS_S_i(
	.param .u64 .ptr .align 1 _Z14matrixMultiplyPfS_S_i_param_0,
	.param .u64 .ptr .align 1 _Z14matrixMultiplyPfS_S_i_param_1,
	.param .u64 .ptr .align 1 _Z14matrixMultiplyPfS_S_i_param_2,
	.param .u32 _Z14matrixMultiplyPfS_S_i_param_3
)
{
	.reg .pred 	%p<10>;
	.reg .b32 	%r<40>;
	.reg .b32 	%f<67>;
	.reg .b64 	%rd<67>;

	ld.param.u64 	%rd14, [_Z14matrixMultiplyPfS_S_i_param_0];
	ld.param.u64 	%rd15, [_Z14matrixMultiplyPfS_S_i_param_1];
	ld.param.u32 	%r18, [_Z14matrixMultiplyPfS_S_i_param_3];
	cvta.to.global.u64 	%rd1, %rd15;
	cvta.to.global.u64 	%rd2, %rd14;
	mov.u32 	%r19, %ctaid.y;
	mov.u32 	%r20, %ntid.y;
	mov.u32 	%r21, %tid.y;
	mad.lo.s32 	%r1, %r19, %r20, %r21;
	mov.u32 	%r22, %ctaid.x;
	mov.u32 	%r23, %ntid.x;
	mov.u32 	%r24, %tid.x;
	mad.lo.s32 	%r2, %r22, %r23, %r24;
	max.s32 	%r25, %r1, %r2;
	setp.ge.s32 	%p1, %r25, %r18;
	@%p1 bra 	$L__BB0_13;
	mul.lo.s32 	%r3, %r18, %r1;
	and.b32  	%r4, %r18, 7;
	setp.lt.u32 	%p2, %r18, 8;
	mov.f32 	%f66, 0f00000000;
	mov.b32 	%r38, 0;
	@%p2 bra 	$L__BB0_4;
	and.b32  	%r38, %r18, 2147483640;
	neg.s32 	%r36, %r38;
	mul.wide.s32 	%rd16, %r18, 4;
	add.s64 	%rd3, %rd1, %rd16;
	shl.b32 	%r7, %r18, 3;
	mul.wide.s32 	%rd17, %r18, 8;
	add.s64 	%rd4, %rd1, %rd17;
	mul.wide.s32 	%rd18, %r18, 12;
	add.s64 	%rd5, %rd1, %rd18;
	mul.wide.s32 	%rd19, %r18, 16;
	add.s64 	%rd6, %rd1, %rd19;
	mul.wide.s32 	%rd20, %r18, 20;
	add.s64 	%rd7, %rd1, %rd20;
	mul.wide.s32 	%rd21, %r18, 24;
	add.s64 	%rd8, %rd1, %rd21;
	mul.wide.s32 	%rd22, %r18, 28;
	add.s64 	%rd9, %rd1, %rd22;
	mul.wide.u32 	%rd23, %r3, 4;
	add.s64 	%rd24, %rd23, %rd2;
	add.s64 	%rd66, %rd24, 16;
	mov.f32 	%f66, 0f00000000;
	mov.u32 	%r35, %r2;
$L__BB0_3:
	.pragma "nounroll";
	mul.wide.s32 	%rd25, %r35, 4;
	add.s64 	%rd26, %rd3, %rd25;
	add.s64 	%rd27, %rd4, %rd25;
	add.s64 	%rd28, %rd5, %rd25;
	add.s64 	%rd29, %rd6, %rd25;
	add.s64 	%rd30, %rd7, %rd25;
	add.s64 	%rd31, %rd8, %rd25;
	add.s64 	%rd32, %rd9, %rd25;
	add.s64 	%rd33, %rd1, %rd25;
	ld.global.f32 	%f16, [%rd66+-16];
	ld.global.f32 	%f17, [%rd33];
	fma.rn.f32 	%f18, %f16, %f17, %f66;
	ld.global.f32 	%f19, [%rd66+-12];
	ld.global.f32 	%f20, [%rd26];
	fma.rn.f32 	%f21, %f19, %f20, %f18;
	ld.global.f32 	%f22, [%rd66+-8];
	ld.global.f32 	%f23, [%rd27];
	fma.rn.f32 	%f24, %f22, %f23, %f21;
	ld.global.f32 	%f25, [%rd66+-4];
	ld.global.f32 	%f26, [%rd28];
	fma.rn.f32 	%f27, %f25, %f26, %f24;
	ld.global.f32 	%f28, [%rd66];
	ld.global.f32 	%f29, [%rd29];
	fma.rn.f32 	%f30, %f28, %f29, %f27;
	ld.global.f32 	%f31, [%rd66+4];
	ld.global.f32 	%f32, [%rd30];
	fma.rn.f32 	%f33, %f31, %f32, %f30;
	ld.global.f32 	%f34, [%rd66+8];
	ld.global.f32 	%f35, [%rd31];
	fma.rn.f32 	%f36, %f34, %f35, %f33;
	ld.global.f32 	%f37, [%rd66+12];
	ld.global.f32 	%f38, [%rd32];
	fma.rn.f32 	%f66, %f37, %f38, %f36;
	add.s32 	%r36, %r36, 8;
	add.s32 	%r35, %r35, %r7;
	add.s64 	%rd66, %rd66, 32;
	setp.ne.s32 	%p3, %r36, 0;
	@%p3 bra 	$L__BB0_3;
$L__BB0_4:
	setp.eq.s32 	%p4, %r4, 0;
	@%p4 bra 	$L__BB0_12;
	and.b32  	%r13, %r18, 3;
	setp.lt.u32 	%p5, %r4, 4;
	@%p5 bra 	$L__BB0_7;
	add.s32 	%r27, %r38, %r3;
	mul.wide.u32 	%rd34, %r27, 4;
	add.s64 	%rd35, %rd2, %rd34;
	ld.global.f32 	%f40, [%rd35];
	mad.lo.s32 	%r28, %r38, %r18, %r2;
	mul.wide.s32 	%rd36, %r28, 4;
	add.s64 	%rd37, %rd1, %rd36;
	ld.global.f32 	%f41, [%rd37];
	fma.rn.f32 	%f42, %f40, %f41, %f66;
	cvt.u64.u32 	%rd38, %r3;
	cvt.u64.u32 	%rd39, %r38;
	add.s64 	%rd40, %rd39, %rd38;
	shl.b64 	%rd41, %rd40, 2;
	add.s64 	%rd42, %rd2, %rd41;
	ld.global.f32 	%f43, [%rd42+4];
	mul.wide.s32 	%rd43, %r18, 4;
	add.s64 	%rd44, %rd37, %rd43;
	ld.global.f32 	%f44, [%rd44];
	fma.rn.f32 	%f45, %f43, %f44, %f42;
	ld.global.f32 	%f46, [%rd42+8];
	add.s64 	%rd45, %rd44, %rd43;
	ld.global.f32 	%f47, [%rd45];
	fma.rn.f32 	%f48, %f46, %f47, %f45;
	ld.global.f32 	%f49, [%rd42+12];
	add.s64 	%rd46, %rd45, %rd43;
	ld.global.f32 	%f50, [%rd46];
	fma.rn.f32 	%f66, %f49, %f50, %f48;
	add.s32 	%r38, %r38, 4;
$L__BB0_7:
	setp.eq.s32 	%p6, %r13, 0;
	@%p6 bra 	$L__BB0_12;
	setp.eq.s32 	%p7, %r13, 1;
	@%p7 bra 	$L__BB0_10;
	add.s32 	%r29, %r38, %r3;
	mul.wide.u32 	%rd47, %r29, 4;
	add.s64 	%rd48, %rd2, %rd47;
	ld.global.f32 	%f52, [%rd48];
	mad.lo.s32 	%r30, %r38, %r18, %r2;
	mul.wide.s32 	%rd49, %r30, 4;
	add.s64 	%rd50, %rd1, %rd49;
	ld.global.f32 	%f53, [%rd50];
	fma.rn.f32 	%f54, %f52, %f53, %f66;
	cvt.u64.u32 	%rd51, %r3;
	cvt.u64.u32 	%rd52, %r38;
	add.s64 	%rd53, %rd52, %rd51;
	shl.b64 	%rd54, %rd53, 2;
	add.s64 	%rd55, %rd2, %rd54;
	ld.global.f32 	%f55, [%rd55+4];
	mul.wide.s32 	%rd56, %r18, 4;
	add.s64 	%rd57, %rd50, %rd56;
	ld.global.f32 	%f56, [%rd57];
	fma.rn.f32 	%f66, %f55, %f56, %f54;
	add.s32 	%r38, %r38, 2;
$L__BB0_10:
	and.b32  	%r31, %r18, 1;
	setp.eq.b32 	%p8, %r31, 1;
	not.pred 	%p9, %p8;
	@%p9 bra 	$L__BB0_12;
	add.s32 	%r32, %r38, %r3;
	mul.wide.u32 	%rd58, %r32, 4;
	add.s64 	%rd59, %rd2, %rd58;
	ld.global.f32 	%f57, [%rd59];
	mad.lo.s32 	%r33, %r38, %r18, %r2;
	mul.wide.s32 	%rd60, %r33, 4;
	add.s64 	%rd61, %rd1, %rd60;
	ld.global.f32 	%f58, [%rd61];
	fma.rn.f32 	%f66, %f57, %f58, %f66;
$L__BB0_12:
	ld.param.u64 	%rd65, [_Z14matrixMultiplyPfS_S_i_param_2];
	add.s32 	%r34, %r3, %r2;
	cvta.to.global.u64 	%rd62, %rd65;
	mul.wide.s32 	%rd63, %r34, 4;
	add.s64 	%rd64, %rd62, %rd63;
	st.global.f32 	[%rd64], %f66;
$L__BB0_13:
	ret;

}
	// .globl	_Z17matrixMultiplyPTBPfS_S_i4dim3
.visible .entry _Z17matrixMultiplyPTBPfS_S_i4dim3(
	.param .u64 .ptr .align 1 _Z17matrixMultiplyPTBPfS_S_i4dim3_param_0,
	.param .u64 .ptr .align 1 _Z17matrixMultiplyPTBPfS_S_i4dim3_param_1,
	.param .u64 .ptr .align 1 _Z17matrixMultiplyPTBPfS_S_i4dim3_param_2,
	.param .u32 _Z17matrixMultiplyPTBPfS_S_i4dim3_param_3,
	.param .align 4 .b8 _Z17matrixMultiplyPTBPfS_S_i4dim3_param_4[12]
)
{
	.reg .pred 	%p<23>;
	.reg .b32 	%r<125>;
	.reg .b32 	%f<67>;
	.reg .b64 	%rd<49>;

	ld.param.u32 	%r45, [_Z17matrixMultiplyPTBPfS_S_i4dim3_param_4+8];
	ld.param.u32 	%r1, [_Z17matrixMultiplyPTBPfS_S_i4dim3_param_4];
	ld.param.u32 	%r2, [_Z17matrixMultiplyPTBPfS_S_i4dim3_param_4+4];
	ld.param.u64 	%rd4, [_Z17matrixMultiplyPTBPfS_S_i4dim3_param_0];
	ld.param.u64 	%rd5, [_Z17matrixMultiplyPTBPfS_S_i4dim3_param_1];
	ld.param.u64 	%rd6, [_Z17matrixMultiplyPTBPfS_S_i4dim3_param_2];
	ld.param.u32 	%r44, [_Z17matrixMultiplyPTBPfS_S_i4dim3_param_3];
	cvta.to.global.u64 	%rd1, %rd5;
	cvta.to.global.u64 	%rd2, %rd4;
	cvta.to.global.u64 	%rd3, %rd6;
	mul.lo.s32 	%r46, %r1, %r2;
	mul.lo.s32 	%r47, %r46, %r45;
	mov.u32 	%r48, %nctaid.x;
	add.s32 	%r49, %r48, -1;
	add.s32 	%r50, %r49, %r47;
	div.u32 	%r51, %r50, %r48;
	mov.u32 	%r52, %ctaid.x;
	mul.lo.s32 	%r115, %r51, %r52;
	add.s32 	%r53, %r115, %r51;
	setp.eq.s32 	%p1, %r52, %r49;
	selp.b32 	%r4, %r47, %r53, %p1;
	setp.ge.u32 	%p2, %r115, %r4;
	@%p2 bra 	$L__BB1_32;
	mov.u32 	%r5, %ntid.y;
	mov.u32 	%r6, %tid.y;
	mov.u32 	%r7, %ntid.x;
	mov.u32 	%r8, %tid.x;
	setp.lt.s32 	%p3, %r44, 1;
	@%p3 bra 	$L__BB1_17;
	and.b32  	%r9, %r44, 7;
	and.b32  	%r10, %r44, 2147483640;
	neg.s32 	%r11, %r10;
	mul.wide.u32 	%rd41, %r44, 4;
$L__BB1_3:
	div.u32 	%r95, %r115, %r1;
	mul.lo.s32 	%r96, %r95, %r1;
	sub.s32 	%r97, %r115, %r96;
	div.u32 	%r98, %r97, %r2;
	mad.lo.s32 	%r13, %r98, %r5, %r6;
	mad.lo.s32 	%r14, %r95, %r7, %r8;
	max.s32 	%r99, %r14, %r13;
	setp.lt.s32 	%p13, %r99, %r44;
	@%p13 bra 	$L__BB1_5;
$L__BB1_4:
	add.s32 	%r115, %r115, 1;
	setp.eq.s32 	%p22, %r115, %r4;
	@%p22 bra 	$L__BB1_32;
	bra.uni 	$L__BB1_3;
$L__BB1_5:
	add.s32 	%r101, %r44, -1;
	setp.lt.u32 	%p14, %r101, 7;
	mul.lo.s32 	%r20, %r13, %r44;
	mov.f32 	%f66, 0f00000000;
	mov.b32 	%r119, 0;
	@%p14 bra 	$L__BB1_8;
	mov.f32 	%f66, 0f00000000;
	mov.b32 	%r117, 0;
	mov.u32 	%r116, %r11;
$L__BB1_7:
	.pragma "nounroll";
	add.s32 	%r103, %r117, %r20;
	mul.wide.s32 	%rd17, %r103, 4;
	add.s64 	%rd18, %rd2, %rd17;
	ld.global.f32 	%f16, [%rd18];
	mad.lo.s32 	%r104, %r117, %r44, %r14;
	mul.wide.s32 	%rd19, %r104, 4;
	add.s64 	%rd20, %rd1, %rd19;
	ld.global.f32 	%f17, [%rd20];
	fma.rn.f32 	%f18, %f16, %f17, %f66;
	ld.global.f32 	%f19, [%rd18+4];
	mul.wide.u32 	%rd21, %r44, 4;
	add.s64 	%rd22, %rd20, %rd21;
	ld.global.f32 	%f20, [%rd22];
	fma.rn.f32 	%f21, %f19, %f20, %f18;
	ld.global.f32 	%f22, [%rd18+8];
	add.s64 	%rd23, %rd22, %rd21;
	ld.global.f32 	%f23, [%rd23];
	fma.rn.f32 	%f24, %f22, %f23, %f21;
	ld.global.f32 	%f25, [%rd18+12];
	add.s64 	%rd24, %rd23, %rd21;
	ld.global.f32 	%f26, [%rd24];
	fma.rn.f32 	%f27, %f25, %f26, %f24;
	ld.global.f32 	%f28, [%rd18+16];
	add.s64 	%rd25, %rd24, %rd21;
	ld.global.f32 	%f29, [%rd25];
	fma.rn.f32 	%f30, %f28, %f29, %f27;
	ld.global.f32 	%f31, [%rd18+20];
	add.s64 	%rd26, %rd25, %rd21;
	ld.global.f32 	%f32, [%rd26];
	fma.rn.f32 	%f33, %f31, %f32, %f30;
	ld.global.f32 	%f34, [%rd18+24];
	add.s64 	%rd27, %rd26, %rd21;
	ld.global.f32 	%f35, [%rd27];
	fma.rn.f32 	%f36, %f34, %f35, %f33;
	ld.global.f32 	%f37, [%rd18+28];
	add.s64 	%rd28, %rd27, %rd21;
	ld.global.f32 	%f38, [%rd28];
	fma.rn.f32 	%f66, %f37, %f38, %f36;
	add.s32 	%r117, %r117, 8;
	add.s32 	%r116, %r116, 8;
	setp.eq.s32 	%p15, %r116, 0;
	mov.u32 	%r119, %r10;
	@%p15 bra 	$L__BB1_8;
	bra.uni 	$L__BB1_7;
$L__BB1_8:
	setp.eq.s32 	%p16, %r9, 0;
	@%p16 bra 	$L__BB1_16;
	add.s32 	%r105, %r9, -1;
	setp.lt.u32 	%p17, %r105, 3;
	@%p17 bra 	$L__BB1_11;
	add.s32 	%r106, %r119, %r20;
	mul.wide.s32 	%rd29, %r106, 4;
	add.s64 	%rd30, %rd2, %rd29;
	ld.global.f32 	%f40, [%rd30];
	mad.lo.s32 	%r107, %r119, %r44, %r14;
	mul.wide.s32 	%rd31, %r107, 4;
	add.s64 	%rd32, %rd1, %rd31;
	ld.global.f32 	%f41, [%rd32];
	fma.rn.f32 	%f42, %f40, %f41, %f66;
	ld.global.f32 	%f43, [%rd30+4];
	add.s64 	%rd34, %rd32, %rd41;
	ld.global.f32 	%f44, [%rd34];
	fma.rn.f32 	%f45, %f43, %f44, %f42;
	ld.global.f32 	%f46, [%rd30+8];
	add.s64 	%rd35, %rd34, %rd41;
	ld.global.f32 	%f47, [%rd35];
	fma.rn.f32 	%f48, %f46, %f47, %f45;
	ld.global.f32 	%f49, [%rd30+12];
	add.s64 	%rd36, %rd35, %rd41;
	ld.global.f32 	%f50, [%rd36];
	fma.rn.f32 	%f66, %f49, %f50, %f48;
	add.s32 	%r119, %r119, 4;
$L__BB1_11:
	and.b32  	%r108, %r44, 3;
	setp.eq.s32 	%p18, %r108, 0;
	@%p18 bra 	$L__BB1_16;
	setp.eq.s32 	%p19, %r108, 1;
	@%p19 bra 	$L__BB1_14;
	add.s32 	%r109, %r119, %r20;
	mul.wide.s32 	%rd37, %r109, 4;
	add.s64 	%rd38, %rd2, %rd37;
	ld.global.f32 	%f52, [%rd38];
	mad.lo.s32 	%r110, %r119, %r44, %r14;
	mul.wide.s32 	%rd39, %r110, 4;
	add.s64 	%rd40, %rd1, %rd39;
	ld.global.f32 	%f53, [%rd40];
	fma.rn.f32 	%f54, %f52, %f53, %f66;
	ld.global.f32 	%f55, [%rd38+4];
	add.s64 	%rd42, %rd40, %rd41;
	ld.global.f32 	%f56, [%rd42];
	fma.rn.f32 	%f66, %f55, %f56, %f54;
	add.s32 	%r119, %r119, 2;
$L__BB1_14:
	and.b32  	%r111, %r44, 1;
	setp.eq.b32 	%p20, %r111, 1;
	not.pred 	%p21, %p20;
	@%p21 bra 	$L__BB1_16;
	add.s32 	%r112, %r119, %r20;
	mul.wide.s32 	%rd43, %r112, 4;
	add.s64 	%rd44, %rd2, %rd43;
	ld.global.f32 	%f57, [%rd44];
	mad.lo.s32 	%r113, %r119, %r44, %r14;
	mul.wide.s32 	%rd45, %r113, 4;
	add.s64 	%rd46, %rd1, %rd45;
	ld.global.f32 	%f58, [%rd46];
	fma.rn.f32 	%f66, %f57, %f58, %f66;
$L__BB1_16:
	add.s32 	%r114, %r20, %r14;
	mul.wide.s32 	%rd47, %r114, 4;
	add.s64 	%rd48, %rd3, %rd47;
	st.global.f32 	[%rd48], %f66;
	bra.uni 	$L__BB1_4;
$L__BB1_17:
	sub.s32 	%r54, %r4, %r115;
	and.b32  	%r26, %r54, 3;
	setp.eq.s32 	%p4, %r26, 0;
	mov.u32 	%r123, %r115;
	@%p4 bra 	$L__BB1_22;
	mov.b32 	%r122, 0;
	mov.u32 	%r123, %r115;
$L__BB1_19:
	.pragma "nounroll";
	div.u32 	%r56, %r123, %r1;
	mul.lo.s32 	%r57, %r56, %r1;
	sub.s32 	%r58, %r123, %r57;
	div.u32 	%r59, %r58, %r2;
	mad.lo.s32 	%r29, %r59, %r5, %r6;
	mad.lo.s32 	%r30, %r56, %r7, %r8;
	max.s32 	%r60, %r30, %r29;
	setp.ge.s32 	%p5, %r60, %r44;
	@%p5 bra 	$L__BB1_21;
	mad.lo.s32 	%r61, %r29, %r44, %r30;
	mul.wide.s32 	%rd7, %r61, 4;
	add.s64 	%rd8, %rd3, %rd7;
	mov.b32 	%r62, 0;
	st.global.u32 	[%rd8], %r62;
$L__BB1_21:
	add.s32 	%r123, %r123, 1;
	add.s32 	%r122, %r122, 1;
	setp.ne.s32 	%p6, %r122, %r26;
	@%p6 bra 	$L__BB1_19;
$L__BB1_22:
	sub.s32 	%r63, %r115, %r4;
	setp.gt.u32 	%p7, %r63, -4;
	@%p7 bra 	$L__BB1_32;
$L__BB1_23:
	div.u32 	%r64, %r123, %r1;
	mul.lo.s32 	%r65, %r64, %r1;
	sub.s32 	%r66, %r123, %r65;
	div.u32 	%r67, %r66, %r2;
	mad.lo.s32 	%r35, %r67, %r5, %r6;
	mad.lo.s32 	%r36, %r64, %r7, %r8;
	max.s32 	%r68, %r36, %r35;
	setp.ge.s32 	%p8, %r68, %r44;
	@%p8 bra 	$L__BB1_25;
	mad.lo.s32 	%r69, %r35, %r44, %r36;
	mul.wide.s32 	%rd9, %r69, 4;
	add.s64 	%rd10, %rd3, %rd9;
	mov.b32 	%r70, 0;
	st.global.u32 	[%rd10], %r70;
$L__BB1_25:
	add.s32 	%r71, %r123, 1;
	div.u32 	%r72, %r71, %r1;
	mul.lo.s32 	%r73, %r72, %r1;
	sub.s32 	%r74, %r71, %r73;
	div.u32 	%r75, %r74, %r2;
	mad.lo.s32 	%r37, %r75, %r5, %r6;
	mad.lo.s32 	%r38, %r72, %r7, %r8;
	max.s32 	%r76, %r38, %r37;
	setp.ge.s32 	%p9, %r76, %r44;
	@%p9 bra 	$L__BB1_27;
	mad.lo.s32 	%r77, %r37, %r44, %r38;
	mul.wide.s32 	%rd11, %r77, 4;
	add.s64 	%rd12, %rd3, %rd11;
	mov.b32 	%r78, 0;
	st.global.u32 	[%rd12], %r78;
$L__BB1_27:
	add.s32 	%r79, %r123, 2;
	div.u32 	%r80, %r79, %r1;
	mul.lo.s32 	%r81, %r80, %r1;
	sub.s32 	%r82, %r79, %r81;
	div.u32 	%r83, %r82, %r2;
	mad.lo.s32 	%r39, %r83, %r5, %r6;
	mad.lo.s32 	%r40, %r80, %r7, %r8;
	max.s32 	%r84, %r40, %r39;
	setp.ge.s32 	%p10, %r84, %r44;
	@%p10 bra 	$L__BB1_29;
	mad.lo.s32 	%r85, %r39, %r44, %r40;
	mul.wide.s32 	%rd13, %r85, 4;
	add.s64 	%rd14, %rd3, %rd13;
	mov.b32 	%r86, 0;
	st.global.u32 	[%rd14], %r86;
$L__BB1_29:
	add.s32 	%r87, %r123, 3;
	div.u32 	%r88, %r87, %r1;
	mul.lo.s32 	%r89, %r88, %r1;
	sub.s32 	%r90, %r87, %r89;
	div.u32 	%r91, %r90, %r2;
	mad.lo.s32 	%r41, %r91, %r5, %r6;
	mad.lo.s32 	%r42, %r88, %r7, %r8;
	max.s32 	%r92, %r42, %r41;
	setp.ge.s32 	%p11, %r92, %r44;
	@%p11 bra 	$L__BB1_31;
	mad.lo.s32 	%r93, %r41, %r44, %r42;
	mul.wide.s32 	%rd15, %r93, 4;
	add.s64 	%rd16, %rd3, %rd15;
	mov.b32 	%r94, 0;
	st.global.u32 	[%rd16], %r94;
$L__BB1_31:
	add.s32 	%r123, %r123, 4;
	setp.ne.s32 	%p12, %r123, %r4;
	@%p12 bra 	$L__BB1_23;
$L__BB1_32:
	ret;

}


// ===== COMPILED SASS (sm_100) =====

	.target	sm_100

	.elftype	@"ET_EXEC"


//--------------------- .note.nv.tkinfo           --------------------------
	.section	.note.nv.tkinfo,"",@"SHT_NOTE"
	.sectionflags	@"SHF_NOTE_NV_TKINFO"
	.tkinfo
        /*0018*/ 	.word	0x00000002
        /*0030*/ 	.string	""
        /*0030*/ 	.string	"ptxas"
        /*0030*/ 	.string	"Cuda compilation tools, release 13.0, V13.0.88"
        /*0030*/ 	.string	"Build cuda_13.0.r13.0/compiler.36424714_0"
        /*0030*/ 	.string	"-arch sm_100 -m 64 "



//--------------------- .note.nv.cuinfo           --------------------------
	.section	.note.nv.cuinfo,"",@"SHT_NOTE"
	.sectionflags	@"SHF_NOTE_NV_CUINFO"
        /*0018*/ 	.short	0x0002
        /*001a*/ 	.short	0x0064
        /*001c*/ 	.short	0x0082
	.zero		2


//--------------------- .nv.info                  --------------------------
	.section	.nv.info,"",@"SHT_CUDA_INFO"
	.align	4


	//----- nvinfo : EIATTR_REGCOUNT
	.align		4
        /*0000*/ 	.byte	0x04, 0x2f
        /*0002*/ 	.short	(.L_1 - .L_0)
	.align		4
.L_0:
        /*0004*/ 	.word	index@(_Z14matrixMultiplyPfS_S_i)
        /*0008*/ 	.word	0x0000001e


	//----- nvinfo : EIATTR_FRAME_SIZE
	.align		4
.L_1:
        /*000c*/ 	.byte	0x04, 0x11
        /*000e*/ 	.short	(.L_3 - .L_2)
	.align		4
.L_2:
        /*0010*/ 	.word	index@(_Z14matrixMultiplyPfS_S_i)
        /*0014*/ 	.word	0x00000000


	//----- nvinfo : EIATTR_REGCOUNT
	.align		4
.L_3:
        /*0018*/ 	.byte	0x04, 0x2f
        /*001a*/ 	.short	(.L_5 - .L_4)
	.align		4
.L_4:
        /*001c*/ 	.word	index@(_Z17matrixMultiplyPTBPfS_S_i4dim3)
        /*0020*/ 	.word	0x00000020


	//----- nvinfo : EIATTR_FRAME_SIZE
	.align		4
.L_5:
        /*0024*/ 	.byte	0x04, 0x11
        /*0026*/ 	.short	(.L_7 - .L_6)
	.align		4
.L_6:
        /*0028*/ 	.word	index@(_Z17matrixMultiplyPTBPfS_S_i4dim3)
        /*002c*/ 	.word	0x00000000


	//----- nvinfo : EIATTR_MIN_STACK_SIZE
	.align		4
.L_7:
        /*0030*/ 	.byte	0x04, 0x12
        /*0032*/ 	.short	(.L_9 - .L_8)
	.align		4
.L_8:
        /*0034*/ 	.word	index@(_Z17matrixMultiplyPTBPfS_S_i4dim3)
        /*0038*/ 	.word	0x00000000


	//----- nvinfo : EIATTR_MIN_STACK_SIZE
	.align		4
.L_9:
        /*003c*/ 	.byte	0x04, 0x12
        /*003e*/ 	.short	(.L_11 - .L_10)
	.align		4
.L_10:
        /*0040*/ 	.word	index@(_Z14matrixMultiplyPfS_S_i)
        /*0044*/ 	.word	0x00000000
.L_11:


//--------------------- .nv.compat                --------------------------
	.section	.nv.compat,"",@"SHT_CUDA_COMPAT_INFO"
	.align	4
        /*0000*/ 	.byte	0x02, 0x09, 0x00, 0x00, 0x02, 0x02, 0x01, 0x00, 0x02, 0x05, 0x05, 0x00, 0x03, 0x07, 0x01, 0x01
        /*0010*/ 	.byte	0x02, 0x03, 0x00, 0x00, 0x02, 0x06, 0x01, 0x00, 0x04, 0x0b, 0x08, 0x00, 0x09, 0x00, 0x00, 0x00
        /*0020*/ 	.byte	0x00, 0x00, 0x00, 0x00


//--------------------- .nv.info._Z17matrixMultiplyPTBPfS_S_i4dim3 --------------------------
	.section	.nv.info._Z17matrixMultiplyPTBPfS_S_i4dim3,"",@"SHT_CUDA_INFO"
	.sectionflags	@""
	.align	4


	//----- nvinfo : EIATTR_CUDA_API_VERSION
	.align		4
        /*0000*/ 	.byte	0x04, 0x37
        /*0002*/ 	.short	(.L_13 - .L_12)
.L_12:
        /*0004*/ 	.word	0x00000082


	//----- nvinfo : EIATTR_KPARAM_INFO
	.align		4
.L_13:
        /*0008*/ 	.byte	0x04, 0x17
        /*000a*/ 	.short	(.L_15 - .L_14)
.L_14:
        /*000c*/ 	.word	0x00000000
        /*0010*/ 	.short	0x0004
        /*0012*/ 	.short	0x001c
        /*0014*/ 	.byte	0x00, 0xf0, 0x31, 0x00


	//----- nvinfo : EIATTR_KPARAM_INFO
	.align		4
.L_15:
        /*0018*/ 	.byte	0x04, 0x17
        /*001a*/ 	.short	(.L_17 - .L_16)
.L_16:
        /*001c*/ 	.word	0x00000000
        /*0020*/ 	.short	0x0003
        /*0022*/ 	.short	0x0018
        /*0024*/ 	.byte	0x00, 0xf0, 0x11, 0x00


	//----- nvinfo : EIATTR_KPARAM_INFO
	.align		4
.L_17:
        /*0028*/ 	.byte	0x04, 0x17
        /*002a*/ 	.short	(.L_19 - .L_18)
.L_18:
        /*002c*/ 	.word	0x00000000
        /*0030*/ 	.short	0x0002
        /*0032*/ 	.short	0x0010
        /*0034*/ 	.byte	0x00, 0xf5, 0x21, 0x00


	//----- nvinfo : EIATTR_KPARAM_INFO
	.align		4
.L_19:
        /*0038*/ 	.byte	0x04, 0x17
        /*003a*/ 	.short	(.L_21 - .L_20)
.L_20:
        /*003c*/ 	.word	0x00000000
        /*0040*/ 	.short	0x0001
        /*0042*/ 	.short	0x0008
        /*0044*/ 	.byte	0x00, 0xf5, 0x21, 0x00


	//----- nvinfo : EIATTR_KPARAM_INFO
	.align		4
.L_21:
        /*0048*/ 	.byte	0x04, 0x17
        /*004a*/ 	.short	(.L_23 - .L_22)
.L_22:
        /*004c*/ 	.word	0x00000000
        /*0050*/ 	.short	0x0000
        /*0052*/ 	.short	0x0000
        /*0054*/ 	.byte	0x00, 0xf5, 0x21, 0x00


	//----- nvinfo : EIATTR_SPARSE_MMA_MASK
	.align		4
.L_23:
        /*0058*/ 	.byte	0x03, 0x50
        /*005a*/ 	.short	0x0000


	//----- nvinfo : EIATTR_MAXREG_COUNT
	.align		4
        /*005c*/ 	.byte	0x03, 0x1b
        /*005e*/ 	.short	0x00ff


	//----- nvinfo : EIATTR_MERCURY_ISA_VERSION
	.align		4
        /*0060*/ 	.byte	0x03, 0x5f
        /*0062*/ 	.short	0x0101


	//----- nvinfo : EIATTR_VRC_CTA_INIT_COUNT
	.align		4
        /*0064*/ 	.byte	0x02, 0x4a
	.zero		1
	.zero		1


	//----- nvinfo : EIATTR_EXIT_INSTR_OFFSETS
	.align		4
        /*0068*/ 	.byte	0x04, 0x1c
        /*006a*/ 	.short	(.L_25 - .L_24)


	//   ....[0]....
.L_24:
        /*006c*/ 	.word	0x00000200


	//   ....[1]....
        /*0070*/ 	.word	0x00000ca0


	//   ....[2]....
        /*0074*/ 	.word	0x000010a0


	//   ....[3]....
        /*0078*/ 	.word	0x00001b50


	//----- nvinfo : EIATTR_CRS_STACK_SIZE
	.align		4
.L_25:
        /*007c*/ 	.byte	0x04, 0x1e
        /*007e*/ 	.short	(.L_27 - .L_26)
.L_26:
        /*0080*/ 	.word	0x00000000


	//----- nvinfo : EIATTR_CBANK_PARAM_SIZE
	.align		4
.L_27:
        /*0084*/ 	.byte	0x03, 0x19
        /*0086*/ 	.short	0x0028


	//----- nvinfo : EIATTR_PARAM_CBANK
	.align		4
        /*0088*/ 	.byte	0x04, 0x0a
        /*008a*/ 	.short	(.L_29 - .L_28)
	.align		4
.L_28:
        /*008c*/ 	.word	index@(.nv.constant0._Z17matrixMultiplyPTBPfS_S_i4dim3)
        /*0090*/ 	.short	0x0380
        /*0092*/ 	.short	0x0028


	//----- nvinfo : EIATTR_SW_WAR
	.align		4
.L_29:
        /*0094*/ 	.byte	0x04, 0x36
        /*0096*/ 	.short	(.L_31 - .L_30)
.L_30:
        /*0098*/ 	.word	0x00000008
.L_31:


//--------------------- .nv.info._Z14matrixMultiplyPfS_S_i --------------------------
	.section	.nv.info._Z14matrixMultiplyPfS_S_i,"",@"SHT_CUDA_INFO"
	.sectionflags	@""
	.align	4


	//----- nvinfo : EIATTR_CUDA_API_VERSION
	.align		4
        /*0000*/ 	.byte	0x04, 0x37
        /*0002*/ 	.short	(.L_33 - .L_32)
.L_32:
        /*0004*/ 	.word	0x00000082


	//----- nvinfo : EIATTR_KPARAM_INFO
	.align		4
.L_33:
        /*0008*/ 	.byte	0x04, 0x17
        /*000a*/ 	.short	(.L_35 - .L_34)
.L_34:
        /*000c*/ 	.word	0x00000000
        /*0010*/ 	.short	0x0003
        /*0012*/ 	.short	0x0018
        /*0014*/ 	.byte	0x00, 0xf0, 0x11, 0x00


	//----- nvinfo : EIATTR_KPARAM_INFO
	.align		4
.L_35:
        /*0018*/ 	.byte	0x04, 0x17
        /*001a*/ 	.short	(.L_37 - .L_36)
.L_36:
        /*001c*/ 	.word	0x00000000
        /*0020*/ 	.short	0x0002
        /*0022*/ 	.short	0x0010
        /*0024*/ 	.byte	0x00, 0xf5, 0x21, 0x00


	//----- nvinfo : EIATTR_KPARAM_INFO
	.align		4
.L_37:
        /*0028*/ 	.byte	0x04, 0x17
        /*002a*/ 	.short	(.L_39 - .L_38)
.L_38:
        /*002c*/ 	.word	0x00000000
        /*0030*/ 	.short	0x0001
        /*0032*/ 	.short	0x0008
        /*0034*/ 	.byte	0x00, 0xf5, 0x21, 0x00


	//----- nvinfo : EIATTR_KPARAM_INFO
	.align		4
.L_39:
        /*0038*/ 	.byte	0x04, 0x17
        /*003a*/ 	.short	(.L_41 - .L_40)
.L_40:
        /*003c*/ 	.word	0x00000000
        /*0040*/ 	.short	0x0000
        /*0042*/ 	.short	0x0000
        /*0044*/ 	.byte	0x00, 0xf5, 0x21, 0x00


	//----- nvinfo : EIATTR_SPARSE_MMA_MASK
	.align		4
.L_41:
        /*0048*/ 	.byte	0x03, 0x50
        /*004a*/ 	.short	0x0000


	//----- nvinfo : EIATTR_MAXREG_COUNT
	.align		4
        /*004c*/ 	.byte	0x03, 0x1b
        /*004e*/ 	.short	0x00ff


	//----- nvinfo : EIATTR_MERCURY_ISA_VERSION
	.align		4
        /*0050*/ 	.byte	0x03, 0x5f
        /*0052*/ 	.short	0x0101


	//----- nvinfo : EIATTR_VRC_CTA_INIT_COUNT
	.align		4
        /*0054*/ 	.byte	0x02, 0x4a
	.zero		1
	.zero		1


	//----- nvinfo : EIATTR_EXIT_INSTR_OFFSETS
	.align		4
        /*0058*/ 	.byte	0x04, 0x1c
        /*005a*/ 	.short	(.L_43 - .L_42)


	//   ....[0]....
.L_42:
        /*005c*/ 	.word	0x000000c0


	//   ....[1]....
        /*0060*/ 	.word	0x00000a90


	//----- nvinfo : EIATTR_CBANK_PARAM_SIZE
	.align		4
.L_43:
        /*0064*/ 	.byte	0x03, 0x19
        /*0066*/ 	.short	0x001c


	//----- nvinfo : EIATTR_PARAM_CBANK
	.align		4
        /*0068*/ 	.byte	0x04, 0x0a
        /*006a*/ 	.short	(.L_45 - .L_44)
	.align		4
.L_44:
        /*006c*/ 	.word	index@(.nv.constant0._Z14matrixMultiplyPfS_S_i)
        /*0070*/ 	.short	0x0380
        /*0072*/ 	.short	0x001c


	//----- nvinfo : EIATTR_SW_WAR
	.align		4
.L_45:
        /*0074*/ 	.byte	0x04, 0x36
        /*0076*/ 	.short	(.L_47 - .L_46)
.L_46:
        /*0078*/ 	.word	0x00000008
.L_47:


//--------------------- .nv.callgraph             --------------------------
	.section	.nv.callgraph,"",@"SHT_CUDA_CALLGRAPH"
	.align	4
	.sectionentsize	8
	.align		4
        /*0000*/ 	.word	0x00000000
	.align		4
        /*0004*/ 	.word	0xffffffff
	.align		4
        /*0008*/ 	.word	0x00000000
	.align		4
        /*000c*/ 	.word	0xfffffffe
	.align		4
        /*0010*/ 	.word	0x00000000
	.align		4
        /*0014*/ 	.word	0xfffffffd
	.align		4
        /*0018*/ 	.word	0x00000000
	.align		4
        /*001c*/ 	.word	0xfffffffc


//--------------------- .text._Z17matrixMultiplyPTBPfS_S_i4dim3 --------------------------
	.section	.text._Z17matrixMultiplyPTBPfS_S_i4dim3,"ax",@progbits
	.align	128
        .global         _Z17matrixMultiplyPTBPfS_S_i4dim3
        .type           _Z17matrixMultiplyPTBPfS_S_i4dim3,@function
        .size           _Z17matrixMultiplyPTBPfS_S_i4dim3,(.L_x_17 - _Z17matrixMultiplyPTBPfS_S_i4dim3)
        .other          _Z17matrixMultiplyPTBPfS_S_i4dim3,@"STO_CUDA_ENTRY STV_DEFAULT"
_Z17matrixMultiplyPTBPfS_S_i4dim3:
.text._Z17matrixMultiplyPTBPfS_S_i4dim3:
[----:B------:R-:W-:Y:S08]  /*0000*/  LDC R1, c[0x0][0x37c] ;  /* 0x0000df00ff017b82 */ /* 0x000ff00000000800 */
[----:B------:R-:W0:Y:S01]  /*0010*/  LDC R9, c[0x0][0x370] ;  /* 0x0000dc00ff097b82 */ /* 0x000e220000000800 */
[----:B------:R-:W1:Y:S01]  /*0020*/  LDCU.64 UR6, c[0x0][0x3a0] ;  /* 0x00007400ff0677ac */ /* 0x000e620008000a00 */
[----:B------:R-:W2:Y:S01]  /*0030*/  LDCU UR5, c[0x0][0x39c] ;  /* 0x00007380ff0577ac */ /* 0x000ea20008000800 */
[----:B-1----:R-:W-:Y:S01]  /*0040*/  MOV R10, UR6 ;  /* 0x00000006000a7c02 */ /* 0x002fe20008000f00 */
[----:B0-----:R-:W0:Y:S04]  /*0050*/  I2F.U32.RP R4, R9 ;  /* 0x0000000900047306 */ /* 0x001e280000209000 */
[----:B--2---:R-:W-:Y:S01]  /*0060*/  IMAD R0, R10, UR5, RZ ;  /* 0x000000050a007c24 */ /* 0x004fe2000f8e02ff */
[----:B------:R-:W-:-:S02]  /*0070*/  IADD3 R5, PT, PT, R9, -0x1, RZ ;  /* 0xffffffff09057810 */ /* 0x000fc40007ffe0ff */
[----:B------:R-:W-:Y:S01]  /*0080*/  ISETP.NE.U32.AND P2, PT, R9, RZ, PT ;  /* 0x000000ff0900720c */ /* 0x000fe20003f45070 */
[----:B------:R-:W-:Y:S01]  /*0090*/  IMAD R0, R0, UR7, RZ ;  /* 0x0000000700007c24 */ /* 0x000fe2000f8e02ff */
[----:B0-----:R-:W0:Y:S02]  /*00a0*/  MUFU.RCP R4, R4 ;  /* 0x0000000400047308 */ /* 0x001e240000001000 */
[----:B0-----:R-:W-:Y:S02]  /*00b0*/  IADD3 R3, PT, PT, R4, 0xffffffe, RZ ;  /* 0x0ffffffe04037810 */ /* 0x001fe40007ffe0ff */
[----:B------:R-:W0:Y:S04]  /*00c0*/  S2R R4, SR_CTAID.X ;  /* 0x0000000000047919 */ /* 0x000e280000002500 */
[----:B------:R-:W1:Y:S02]  /*00d0*/  F2I.FTZ.U32.TRUNC.NTZ R3, R3 ;  /* 0x0000000300037305 */ /* 0x000e64000021f000 */
[----:B-1----:R-:W-:-:S04]  /*00e0*/  IMAD.MOV R2, RZ, RZ, -R3 ;  /* 0x000000ffff027224 */ /* 0x002fc800078e0a03 */
[----:B------:R-:W-:Y:S02]  /*00f0*/  IMAD R7, R2, R9, RZ ;  /* 0x0000000902077224 */ /* 0x000fe400078e02ff */
[----:B------:R-:W-:-:S05]  /*0100*/  HFMA2 R2, -RZ, RZ, 0, 0 ;  /* 0x00000000ff027431 */ /* 0x000fca00000001ff */
[----:B------:R-:W-:-:S04]  /*0110*/  IMAD.HI.U32 R7, R3, R7, R2 ;  /* 0x0000000703077227 */ /* 0x000fc800078e0002 */
[----:B------:R-:W-:-:S04]  /*0120*/  IMAD.IADD R2, R0, 0x1, R5 ;  /* 0x0000000100027824 */ /* 0x000fc800078e0205 */
[----:B------:R-:W-:-:S05]  /*0130*/  IMAD.HI.U32 R7, R7, R2, RZ ;  /* 0x0000000207077227 */ /* 0x000fca00078e00ff */
[----:B------:R-:W-:-:S05]  /*0140*/  IADD3 R3, PT, PT, -R7, RZ, RZ ;  /* 0x000000ff07037210 */ /* 0x000fca0007ffe1ff */
[----:B------:R-:W-:-:S05]  /*0150*/  IMAD R2, R9, R3, R2 ;  /* 0x0000000309027224 */ /* 0x000fca00078e0202 */
[----:B------:R-:W-:-:S13]  /*0160*/  ISETP.GE.U32.AND P0, PT, R2, R9, PT ;  /* 0x000000090200720c */ /* 0x000fda0003f06070 */
[----:B------:R-:W-:Y:S01]  /*0170*/  @P0 IADD3 R2, PT, PT, R2, -R9, RZ ;  /* 0x8000000902020210 */ /* 0x000fe20007ffe0ff */
[----:B------:R-:W-:Y:S01]  /*0180*/  @P0 VIADD R7, R7, 0x1 ;  /* 0x0000000107070836 */ /* 0x000fe20000000000 */
[----:B0-----:R-:W-:Y:S02]  /*0190*/  ISETP.NE.AND P0, PT, R4, R5, PT ;  /* 0x000000050400720c */ /* 0x001fe40003f05270 */
[----:B------:R-:W-:-:S13]  /*01a0*/  ISETP.GE.U32.AND P1, PT, R2, R9, PT ;  /* 0x000000090200720c */ /* 0x000fda0003f26070 */
[----:B------:R-:W-:Y:S02]  /*01b0*/  @P1 IADD3 R7, PT, PT, R7, 0x1, RZ ;  /* 0x0000000107071810 */ /* 0x000fe40007ffe0ff */
[----:B------:R-:W-:-:S05]  /*01c0*/  @!P2 LOP3.LUT R7, RZ, R9, RZ, 0x33, !PT ;  /* 0x00000009ff07a212 */ /* 0x000fca00078e33ff */
[----:B------:R-:W-:-:S05]  /*01d0*/  IMAD R21, R7, R4, RZ ;  /* 0x0000000407157224 */ /* 0x000fca00078e02ff */
[----:B------:R-:W-:-:S04]  /*01e0*/  @P0 IADD3 R0, PT, PT, R7, R21, RZ ;  /* 0x0000001507000210 */ /* 0x000fc80007ffe0ff */
[----:B------:R-:W-:-:S13]  /*01f0*/  ISETP.GE.U32.AND P0, PT, R21, R0, PT ;  /* 0x000000001500720c */ /* 0x000fda0003f06070 */
[----:B------:R-:W-:Y:S05]  /*0200*/  @P0 EXIT ;  /* 0x000000000000094d */ /* 0x000fea0003800000 */
[----:B------:R-:W0:Y:S01]  /*0210*/  LDCU UR4, c[0x0][0x398] ;  /* 0x00007300ff0477ac */ /* 0x000e220008000800 */
[----:B------:R-:W1:Y:S01]  /*0220*/  S2R R2, SR_TID.Y ;  /* 0x0000000000027919 */ /* 0x000e620000002200 */
[----:B------:R-:W2:Y:S01]  /*0230*/  LDCU UR9, c[0x0][0x364] ;  /* 0x00006c80ff0977ac */ /* 0x000ea20008000800 */
[----:B------:R-:W3:Y:S01]  /*0240*/  S2R R3, SR_TID.X ;  /* 0x0000000000037919 */ /* 0x000ee20000002100 */
[----:B------:R-:W4:Y:S01]  /*0250*/  LDCU.64 UR12, c[0x0][0x358] ;  /* 0x00006b00ff0c77ac */ /* 0x000f220008000a00 */
[----:B------:R-:W1:Y:S01]  /*0260*/  LDCU UR10, c[0x0][0x360] ;  /* 0x00006c00ff0a77ac */ /* 0x000e620008000800 */
[----:B0-----:R-:W-:-:S09]  /*0270*/  UISETP.GE.AND UP0, UPT, UR4, 0x1, UPT ;  /* 0x000000010400788c */ /* 0x001fd2000bf06270 */
[----:B--2-4-:R-:W-:Y:S05]  /*0280*/  BRA.U !UP0, `(.L_x_0) ;  /* 0x00000009088c7547 */ /* 0x014fea000b800000 */
[----:B------:R-:W-:Y:S02]  /*0290*/  ULOP3.LUT UR8, UR4, 0x7ffffff8, URZ, 0xc0, !UPT ;  /* 0x7ffffff804087892 */ /* 0x000fe4000f8ec0ff */
[----:B------:R-:W-:Y:S02]  /*02a0*/  ULOP3.LUT UR5, UR4, 0x7, URZ, 0xc0, !UPT ;  /* 0x0000000704057892 */ /* 0x000fe4000f8ec0ff */
[----:B------:R-:W-:-:S12]  /*02b0*/  UIADD3 UR7, UPT, UPT, -UR8, URZ, URZ ;  /* 0x000000ff08077290 */ /* 0x000fd8000fffe1ff */
.L_x_7:
[----:B0-----:R-:W0:Y:S01]  /*02c0*/  LDC.64 R4, c[0x0][0x398] ;  /* 0x0000e600ff047b82 */ /* 0x001e220000000a00 */
[----:B------:R-:W2:Y:S01]  /*02d0*/  LDCU UR4, c[0x0][0x3a0] ;  /* 0x00007400ff0477ac */ /* 0x000ea20008000800 */
[----:B------:R-:W-:Y:S01]  /*02e0*/  BSSY.RECONVERGENT B0, `(.L_x_1) ;  /* 0x0000099000007945 */ /* 0x000fe20003800200 */
[----:B--2---:R-:W2:Y:S01]  /*02f0*/  I2F.U32.RP R9, UR4 ;  /* 0x0000000400097d06 */ /* 0x004ea20008209000 */
[----:B0-----:R-:W-:-:S07]  /*0300*/  ISETP.NE.U32.AND P2, PT, R5, RZ, PT ;  /* 0x000000ff0500720c */ /* 0x001fce0003f45070 */
[----:B------:R-:W0:Y:S08]  /*0310*/  I2F.U32.RP R8, R5 ;  /* 0x0000000500087306 */ /* 0x000e300000209000 */
[----:B--2---:R-:W-:Y:S08]  /*0320*/  MUFU.RCP R9, R9 ;  /* 0x0000000900097308 */ /* 0x004ff00000001000 */
[----:B0-----:R-:W0:Y:S02]  /*0330*/  MUFU.RCP R8, R8 ;  /* 0x0000000800087308 */ /* 0x001e240000001000 */
[----:B0-----:R-:W-:-:S06]  /*0340*/  VIADD R6, R8, 0xffffffe ;  /* 0x0ffffffe08067836 */ /* 0x001fcc0000000000 */
[----:B------:R0:W2:Y:S02]  /*0350*/  F2I.FTZ.U32.TRUNC.NTZ R7, R6 ;  /* 0x0000000600077305 */ /* 0x0000a4000021f000 */
[----:B0-----:R-:W-:Y:S02]  /*0360*/  MOV R6, RZ ;  /* 0x000000ff00067202 */ /* 0x001fe40000000f00 */
[----:B--2---:R-:W-:-:S05]  /*0370*/  IADD3 R10, PT, PT, RZ, -R7, RZ ;  /* 0x80000007ff0a7210 */ /* 0x004fca0007ffe0ff */
[----:B------:R-:W-:-:S04]  /*0380*/  IMAD R11, R10, R5, RZ ;  /* 0x000000050a0b7224 */ /* 0x000fc800078e02ff */
[----:B------:R-:W-:Y:S01]  /*0390*/  IMAD.HI.U32 R10, R7, R11, R6 ;  /* 0x0000000b070a7227 */ /* 0x000fe200078e0006 */
[----:B------:R-:W-:-:S05]  /*03a0*/  IADD3 R7, PT, PT, R9, 0xffffffe, RZ ;  /* 0x0ffffffe09077810 */ /* 0x000fca0007ffe0ff */
[----:B------:R-:W-:Y:S01]  /*03b0*/  IMAD.HI.U32 R10, R10, R21, RZ ;  /* 0x000000150a0a7227 */ /* 0x000fe200078e00ff */
[----:B------:R-:W0:Y:S03]  /*03c0*/  F2I.FTZ.U32.TRUNC.NTZ R7, R7 ;  /* 0x0000000700077305 */ /* 0x000e26000021f000 */
[----:B------:R-:W-:-:S04]  /*03d0*/  IMAD.MOV R8, RZ, RZ, -R10 ;  /* 0x000000ffff087224 */ /* 0x000fc800078e0a0a */
[----:B------:R-:W-:-:S05]  /*03e0*/  IMAD R6, R5, R8, R21 ;  /* 0x0000000805067224 */ /* 0x000fca00078e0215 */
[----:B------:R-:W-:Y:S02]  /*03f0*/  ISETP.GE.U32.AND P0, PT, R6, R5, PT ;  /* 0x000000050600720c */ /* 0x000fe40003f06070 */
[----:B0-----:R-:W-:-:S05]  /*0400*/  IADD3 R9, PT, PT, RZ, -R7, RZ ;  /* 0x80000007ff097210 */ /* 0x001fca0007ffe0ff */
[----:B------:R-:W-:-:S06]  /*0410*/  IMAD R9, R9, UR4, RZ ;  /* 0x0000000409097c24 */ /* 0x000fcc000f8e02ff */
[----:B------:R-:W-:Y:S01]  /*0420*/  @P0 IADD3 R6, PT, PT, R6, -R5, RZ ;  /* 0x8000000506060210 */ /* 0x000fe20007ffe0ff */
[----:B------:R-:W-:-:S03]  /*0430*/  @P0 VIADD R10, R10, 0x1 ;  /* 0x000000010a0a0836 */ /* 0x000fc60000000000 */
[----:B------:R-:W-:Y:S01]  /*0440*/  ISETP.GE.U32.AND P1, PT, R6, R5, PT ;  /* 0x000000050600720c */ /* 0x000fe20003f26070 */
[----:B------:R-:W-:-:S05]  /*0450*/  HFMA2 R6, -RZ, RZ, 0, 0 ;  /* 0x00000000ff067431 */ /* 0x000fca00000001ff */
[----:B------:R-:W-:-:S07]  /*0460*/  IMAD.HI.U32 R6, R7, R9, R6 ;  /* 0x0000000907067227 */ /* 0x000fce00078e0006 */
[----:B------:R-:W-:Y:S02]  /*0470*/  @P1 IADD3 R10, PT, PT, R10, 0x1, RZ ;  /* 0x000000010a0a1810 */ /* 0x000fe40007ffe0ff */
[----:B------:R-:W-:Y:S02]  /*0480*/  @!P2 LOP3.LUT R10, RZ, R5, RZ, 0x33, !PT ;  /* 0x00000005ff0aa212 */ /* 0x000fe400078e33ff */
[----:B------:R-:W-:-:S03]  /*0490*/  ISETP.NE.U32.AND P2, PT, RZ, UR4, PT ;  /* 0x00000004ff007c0c */ /* 0x000fc6000bf45070 */
[----:B------:R-:W-:-:S04]  /*04a0*/  IMAD.MOV R8, RZ, RZ, -R10 ;  /* 0x000000ffff087224 */ /* 0x000fc800078e0a0a */
[----:B------:R-:W-:-:S04]  /*04b0*/  IMAD R5, R5, R8, R21 ;  /* 0x0000000805057224 */ /* 0x000fc800078e0215 */
[----:B------:R-:W-:-:S05]  /*04c0*/  IMAD.HI.U32 R19, R6, R5, RZ ;  /* 0x0000000506137227 */ /* 0x000fca00078e00ff */
[----:B------:R-:W-:-:S05]  /*04d0*/  IADD3 R6, PT, PT, -R19, RZ, RZ ;  /* 0x000000ff13067210 */ /* 0x000fca0007ffe1ff */
[----:B------:R-:W-:-:S05]  /*04e0*/  IMAD R5, R6, UR4, R5 ;  /* 0x0000000406057c24 */ /* 0x000fca000f8e0205 */
[----:B------:R-:W-:-:S13]  /*04f0*/  ISETP.GE.U32.AND P0, PT, R5, UR4, PT ;  /* 0x0000000405007c0c */ /* 0x000fda000bf06070 */
[----:B------:R-:W-:Y:S01]  /*0500*/  @P0 VIADD R5, R5, -UR4 ;  /* 0x8000000405050c36 */ /* 0x000fe20008000000 */
[----:B------:R-:W-:-:S04]  /*0510*/  @P0 IADD3 R19, PT, PT, R19, 0x1, RZ ;  /* 0x0000000113130810 */ /* 0x000fc80007ffe0ff */
[----:B------:R-:W-:Y:S01]  /*0520*/  ISETP.GE.U32.AND P1, PT, R5, UR4, PT ;  /* 0x0000000405007c0c */ /* 0x000fe2000bf26070 */
[----:B-1-3--:R-:W-:-:S12]  /*0530*/  IMAD R5, R10, UR10, R3 ;  /* 0x0000000a0a057c24 */ /* 0x00afd8000f8e0203 */
[----:B------:R-:W-:Y:S02]  /*0540*/  @P1 IADD3 R19, PT, PT, R19, 0x1, RZ ;  /* 0x0000000113131810 */ /* 0x000fe40007ffe0ff */
[----:B------:R-:W-:-:S05]  /*0550*/  @!P2 LOP3.LUT R19, RZ, UR4, RZ, 0x33, !PT ;  /* 0x00000004ff13ac12 */ /* 0x000fca000f8e33ff */
[----:B------:R-:W-:-:S05]  /*0560*/  IMAD R19, R19, UR9, R2 ;  /* 0x0000000913137c24 */ /* 0x000fca000f8e0202 */
[----:B------:R-:W-:-:S04]  /*0570*/  VIMNMX R7, PT, PT, R19, R5, !PT ;  /* 0x0000000513077248 */ /* 0x000fc80007fe0100 */
[----:B------:R-:W-:-:S13]  /*0580*/  ISETP.GE.AND P0, PT, R7, R4, PT ;  /* 0x000000040700720c */ /* 0x000fda0003f06270 */
[----:B------:R-:W-:Y:S05]  /*0590*/  @P0 BRA `(.L_x_2) ;  /* 0x0000000400b40947 */ /* 0x000fea0003800000 */
[----:B------:R-:W-:Y:S01]  /*05a0*/  VIADD R6, R4, 0xffffffff ;  /* 0xffffffff04067836 */ /* 0x000fe20000000000 */
[----:B------:R-:W-:Y:S02]  /*05b0*/  MOV R23, RZ ;  /* 0x000000ff00177202 */ /* 0x000fe40000000f00 */
[----:B------:R-:W-:Y:S02]  /*05c0*/  MOV R10, RZ ;  /* 0x000000ff000a7202 */ /* 0x000fe40000000f00 */
[----:B------:R-:W-:-:S13]  /*05d0*/  ISETP.GE.U32.AND P0, PT, R6, 0x7, PT ;  /* 0x000000070600780c */ /* 0x000fda0003f06070 */
[----:B------:R-:W-:Y:S05]  /*05e0*/  @!P0 BRA `(.L_x_3) ;  /* 0x0000000000b48947 */ /* 0x000fea0003800000 */
[----:B------:R-:W-:Y:S01]  /*05f0*/  IMAD.MOV.U32 R23, RZ, RZ, RZ ;  /* 0x000000ffff177224 */ /* 0x000fe200078e00ff */
[----:B------:R-:W-:Y:S01]  /*0600*/  UMOV UR4, URZ ;  /* 0x000000ff00047c82 */ /* 0x000fe20008000000 */
[----:B------:R-:W-:-:S05]  /*0610*/  UMOV UR6, UR7 ;  /* 0x0000000700067c82 */ /* 0x000fca0008000000 */
.L_x_4:
[----:B------:R-:W0:Y:S01]  /*0620*/  LDC.64 R16, c[0x0][0x388] ;  /* 0x0000e200ff107b82 */ /* 0x000e220000000a00 */
[----:B------:R-:W-:-:S07]  /*0630*/  IMAD R9, R4, UR4, R5 ;  /* 0x0000000404097c24 */ /* 0x000fce000f8e0205 */
[----:B------:R-:W1:Y:S01]  /*0640*/  LDC.64 R6, c[0x0][0x380] ;  /* 0x0000e000ff067b82 */ /* 0x000e620000000a00 */
[----:B0-----:R-:W-:-:S04]  /*0650*/  IMAD.WIDE R16, R9, 0x4, R16 ;  /* 0x0000000409107825 */ /* 0x001fc800078e0210 */
[----:B------:R-:W-:Y:S01]  /*0660*/  IMAD R9, R19, R4, UR4 ;  /* 0x0000000413097e24 */ /* 0x000fe2000f8e0204 */
[----:B------:R0:W2:Y:S01]  /*0670*/  LDG.E R18, desc[UR12][R16.64] ;  /* 0x0000000c10127981 */ /* 0x0000a2000c1e1900 */
[----:B------:R-:W-:-:S04]  /*0680*/  IMAD.WIDE.U32 R28, R4, 0x4, R16 ;  /* 0x00000004041c7825 */ /* 0x000fc800078e0010 */
[----:B-1----:R-:W-:Y:S01]  /*0690*/  IMAD.WIDE R6, R9, 0x4, R6 ;  /* 0x0000000409067825 */ /* 0x002fe200078e0206 */
[----:B------:R-:W3:Y:S03]  /*06a0*/  LDG.E R22, desc[UR12][R28.64] ;  /* 0x0000000c1c167981 */ /* 0x000ee6000c1e1900 */
[C---:B------:R-:W-:Y:S01]  /*06b0*/  IMAD.WIDE.U32 R12, R4.reuse, 0x4, R28 ;  /* 0x00000004040c7825 */ /* 0x040fe200078e001c */
[----:B------:R-:W2:Y:S04]  /*06c0*/  LDG.E R20, desc[UR12][R6.64] ;  /* 0x0000000c06147981 */ /* 0x000ea8000c1e1900 */
[----:B------:R-:W3:Y:S01]  /*06d0*/  LDG.E R25, desc[UR12][R6.64+0x4] ;  /* 0x0000040c06197981 */ /* 0x000ee2000c1e1900 */
[----:B------:R-:W-:-:S03]  /*06e0*/  IMAD.WIDE.U32 R10, R4, 0x4, R12 ;  /* 0x00000004040a7825 */ /* 0x000fc600078e000c */
[----:B------:R1:W4:Y:S01]  /*06f0*/  LDG.E R27, desc[UR12][R12.64] ;  /* 0x0000000c0c1b7981 */ /* 0x000322000c1e1900 */
[----:B------:R-:W-:-:S03]  /*0700*/  IMAD.WIDE.U32 R8, R4, 0x4, R10 ;  /* 0x0000000404087825 */ /* 0x000fc600078e000a */
[----:B------:R-:W4:Y:S04]  /*0710*/  LDG.E R24, desc[UR12][R6.64+0x8] ;  /* 0x0000080c06187981 */ /* 0x000f28000c1e1900 */
[----:B------:R-:W5:Y:S01]  /*0720*/  LDG.E R11, desc[UR12][R10.64] ;  /* 0x0000000c0a0b7981 */ /* 0x000f62000c1e1900 */
[----:B------:R-:W-:-:S03]  /*0730*/  IMAD.WIDE.U32 R14, R4, 0x4, R8 ;  /* 0x00000004040e7825 */ /* 0x000fc600078e0008 */
[----:B------:R-:W5:Y:S01]  /*0740*/  LDG.E R26, desc[UR12][R6.64+0xc] ;  /* 0x00000c0c061a7981 */ /* 0x000f62000c1e1900 */
[----:B0-----:R-:W-:-:S03]  /*0750*/  IMAD.WIDE.U32 R16, R4, 0x4, R14 ;  /* 0x0000000404107825 */ /* 0x001fc600078e000e */
[----:B------:R-:W5:Y:S04]  /*0760*/  LDG.E R9, desc[UR12][R8.64] ;  /* 0x0000000c08097981 */ /* 0x000f68000c1e1900 */
[----:B------:R-:W5:Y:S01]  /*0770*/  LDG.E R14, desc[UR12][R14.64] ;  /* 0x0000000c0e0e7981 */ /* 0x000f62000c1e1900 */
[----:B-1----:R-:W-:-:S03]  /*0780*/  IMAD.WIDE.U32 R12, R4, 0x4, R16 ;  /* 0x00000004040c7825 */ /* 0x002fc600078e0010 */
[----:B------:R-:W5:Y:S04]  /*0790*/  LDG.E R29, desc[UR12][R6.64+0x14] ;  /* 0x0000140c061d7981 */ /* 0x000f68000c1e1900 */
[----:B------:R-:W5:Y:S04]  /*07a0*/  LDG.E R8, desc[UR12][R6.64+0x10] ;  /* 0x0000100c06087981 */ /* 0x000f68000c1e1900 */
[----:B------:R-:W5:Y:S04]  /*07b0*/  LDG.E R28, desc[UR12][R16.64] ;  /* 0x0000000c101c7981 */ /* 0x000f68000c1e1900 */
[----:B------:R-:W5:Y:S04]  /*07c0*/  LDG.E R15, desc[UR12][R6.64+0x18] ;  /* 0x0000180c060f7981 */ /* 0x000f68000c1e1900 */
[----:B------:R-:W5:Y:S04]  /*07d0*/  LDG.E R10, desc[UR12][R6.64+0x1c] ;  /* 0x00001c0c060a7981 */ /* 0x000f68000c1e1900 */
[----:B------:R-:W5:Y:S01]  /*07e0*/  LDG.E R13, desc[UR12][R12.64] ;  /* 0x0000000c0c0d7981 */ /* 0x000f62000c1e1900 */
[----:B------:R-:W-:-:S04]  /*07f0*/  UIADD3 UR6, UPT, UPT, UR6, 0x8, URZ ;  /* 0x0000000806067890 */ /* 0x000fc8000fffe0ff */
[----:B------:R-:W-:Y:S02]  /*0800*/  UISETP.NE.AND UP0, UPT, UR6, URZ, UPT ;  /* 0x000000ff0600728c */ /* 0x000fe4000bf05270 */
[----:B------:R-:W-:Y:S01]  /*0810*/  UIADD3 UR4, UPT, UPT, UR4, 0x8, URZ ;  /* 0x0000000804047890 */ /* 0x000fe2000fffe0ff */
[----:B--2---:R-:W-:-:S04]  /*0820*/  FFMA R18, R20, R18, R23 ;  /* 0x0000001214127223 */ /* 0x004fc80000000017 */
[----:B---3--:R-:W-:-:S04]  /*0830*/  FFMA R25, R25, R22, R18 ;  /* 0x0000001619197223 */ /* 0x008fc80000000012 */
[----:B----4-:R-:W-:-:S04]  /*0840*/  FFMA R25, R24, R27, R25 ;  /* 0x0000001b18197223 */ /* 0x010fc80000000019 */
[----:B-----5:R-:W-:-:S04]  /*0850*/  FFMA R11, R26, R11, R25 ;  /* 0x0000000b1a0b7223 */ /* 0x020fc80000000019 */
[----:B------:R-:W-:-:S04]  /*0860*/  FFMA R8, R8, R9, R11 ;  /* 0x0000000908087223 */ /* 0x000fc8000000000b */
[----:B------:R-:W-:-:S04]  /*0870*/  FFMA R8, R29, R14, R8 ;  /* 0x0000000e1d087223 */ /* 0x000fc80000000008 */
[----:B------:R-:W-:-:S04]  /*0880*/  FFMA R15, R15, R28, R8 ;  /* 0x0000001c0f0f7223 */ /* 0x000fc80000000008 */
[----:B------:R-:W-:Y:S01]  /*0890*/  FFMA R23, R10, R13, R15 ;  /* 0x0000000d0a177223 */ /* 0x000fe2000000000f */
[----:B------:R-:W-:Y:S06]  /*08a0*/  BRA.U UP0, `(.L_x_4) ;  /* 0xfffffffd005c7547 */ /* 0x000fec000b83ffff */
[----:B------:R-:W-:-:S07]  /*08b0*/  MOV R10, UR8 ;  /* 0x00000008000a7c02 */ /* 0x000fce0008000f00 */
.L_x_3:
[----:B------:R-:W-:-:S09]  /*08c0*/  UISETP.NE.AND UP0, UPT, UR5, URZ, UPT ;  /* 0x000000ff0500728c */ /* 0x000fd2000bf05270 */
[----:B------:R-:W-:Y:S05]  /*08d0*/  BRA.U !UP0, `(.L_x_5) ;  /* 0x0000000108d47547 */ /* 0x000fea000b800000 */
[----:B------:R-:W-:Y:S01]  /*08e0*/  UIADD3 UR4, UPT, UPT, UR5, -0x1, URZ ;  /* 0xffffffff05047890 */ /* 0x000fe2000fffe0ff */
[----:B------:R-:W-:-:S03]  /*08f0*/  LOP3.LUT P0, R18, R4, 0x3, RZ, 0xc0, !PT ;  /* 0x0000000304127812 */ /* 0x000fc6000780c0ff */
[----:B------:R-:W-:-:S09]  /*0900*/  UISETP.GE.U32.AND UP0, UPT, UR4, 0x3, UPT ;  /* 0x000000030400788c */ /* 0x000fd2000bf06070 */
[----:B------:R-:W-:Y:S05]  /*0910*/  BRA.U !UP0, `(.L_x_6) ;  /* 0x0000000108587547 */ /* 0x000fea000b800000 */
[----:B------:R-:W0:Y:S01]  /*0920*/  LDC.64 R6, c[0x0][0x388] ;  /* 0x0000e200ff067b82 */ /* 0x000e220000000a00 */
[----:B------:R-:W-:-:S07]  /*0930*/  IMAD R11, R10, R4, R5 ;  /* 0x000000040a0b7224 */ /* 0x000fce00078e0205 */
[----:B------:R-:W1:Y:S01]  /*0940*/  LDC.64 R8, c[0x0][0x380] ;  /* 0x0000e000ff087b82 */ /* 0x000e620000000a00 */
[----:B0-----:R-:W-:-:S04]  /*0950*/  IMAD.WIDE R6, R11, 0x4, R6 ;  /* 0x000000040b067825 */ /* 0x001fc800078e0206 */
[----:B------:R-:W-:Y:S02]  /*0960*/  IMAD R11, R19, R4, R10 ;  /* 0x00000004130b7224 */ /* 0x000fe400078e020a */
[----:B------:R-:W-:Y:S02]  /*0970*/  IMAD.WIDE.U32 R12, R4, 0x4, R6 ;  /* 0x00000004040c7825 */ /* 0x000fe400078e0006 */
[----:B------:R-:W2:Y:S02]  /*0980*/  LDG.E R6, desc[UR12][R6.64] ;  /* 0x0000000c06067981 */ /* 0x000ea4000c1e1900 */
[----:B-1----:R-:W-:-:S04]  /*0990*/  IMAD.WIDE R8, R11, 0x4, R8 ;  /* 0x000000040b087825 */ /* 0x002fc800078e0208 */
[C---:B------:R-:W-:Y:S01]  /*09a0*/  IMAD.WIDE.U32 R14, R4.reuse, 0x4, R12 ;  /* 0x00000004040e7825 */ /* 0x040fe200078e000c */
[----:B------:R-:W2:Y:S04]  /*09b0*/  LDG.E R20, desc[UR12][R8.64] ;  /* 0x0000000c08147981 */ /* 0x000ea8000c1e1900 */
[----:B------:R-:W3:Y:S01]  /*09c0*/  LDG.E R12, desc[UR12][R12.64] ;  /* 0x0000000c0c0c7981 */ /* 0x000ee2000c1e1900 */
[----:B------:R-:W-:-:S03]  /*09d0*/  IMAD.WIDE.U32 R16, R4, 0x4, R14 ;  /* 0x0000000404107825 */ /* 0x000fc600078e000e */
[----:B------:R-:W3:Y:S04]  /*09e0*/  LDG.E R11, desc[UR12][R8.64+0x4] ;  /* 0x0000040c080b7981 */ /* 0x000ee8000c1e1900 */
[----:B------:R-:W4:Y:S04]  /*09f0*/  LDG.E R24, desc[UR12][R14.64] ;  /* 0x0000000c0e187981 */ /* 0x000f28000c1e1900 */
[----:B------:R-:W4:Y:S04]  /*0a00*/  LDG.E R22, desc[UR12][R8.64+0x8] ;  /* 0x0000080c08167981 */ /* 0x000f28000c1e1900 */
[----:B------:R-:W5:Y:S04]  /*0a10*/  LDG.E R26, desc[UR12][R8.64+0xc] ;  /* 0x00000c0c081a7981 */ /* 0x000f68000c1e1900 */
[----:B------:R-:W5:Y:S01]  /*0a20*/  LDG.E R16, desc[UR12][R16.64] ;  /* 0x0000000c10107981 */ /* 0x000f62000c1e1900 */
[----:B------:R-:W-:Y:S01]  /*0a30*/  IADD3 R10, PT, PT, R10, 0x4, RZ ;  /* 0x000000040a0a7810 */ /* 0x000fe20007ffe0ff */
[----:B--2---:R-:W-:-:S04]  /*0a40*/  FFMA R20, R20, R6, R23 ;  /* 0x0000000614147223 */ /* 0x004fc80000000017 */
[----:B---3--:R-:W-:-:S04]  /*0a50*/  FFMA R11, R11, R12, R20 ;  /* 0x0000000c0b0b7223 */ /* 0x008fc80000000014 */
[----:B----4-:R-:W-:-:S04]  /*0a60*/  FFMA R11, R22, R24, R11 ;  /* 0x00000018160b7223 */ /* 0x010fc8000000000b */
[----:B-----5:R-:W-:-:S07]  /*0a70*/  FFMA R23, R26, R16, R11 ;  /* 0x000000101a177223 */ /* 0x020fce000000000b */
.L_x_6:
[----:B------:R-:W-:Y:S05]  /*0a80*/  @!P0 BRA `(.L_x_5) ;  /* 0x0000000000688947 */ /* 0x000fea0003800000 */
[----:B------:R-:W0:Y:S01]  /*0a90*/  LDC.64 R14, c[0x0][0x388] ;  /* 0x0000e200ff0e7b82 */ /* 0x000e220000000a00 */
[----:B------:R-:W-:Y:S02]  /*0aa0*/  ISETP.NE.AND P0, PT, R18, 0x1, PT ;  /* 0x000000011200780c */ /* 0x000fe40003f05270 */
[----:B------:R-:W-:-:S04]  /*0ab0*/  LOP3.LUT R11, R4, 0x1, RZ, 0xc0, !PT ;  /* 0x00000001040b7812 */ /* 0x000fc800078ec0ff */
[----:B------:R-:W-:Y:S01]  /*0ac0*/  ISETP.NE.U32.AND P1, PT, R11, 0x1, PT ;  /* 0x000000010b00780c */ /* 0x000fe20003f25070 */
[----:B------:R-:W1:Y:S06]  /*0ad0*/  LDC.64 R12, c[0x0][0x380] ;  /* 0x0000e000ff0c7b82 */ /* 0x000e6c0000000a00 */
[-C--:B------:R-:W-:Y:S02]  /*0ae0*/  @P0 IMAD R17, R10, R4.reuse, R5 ;  /* 0x000000040a110224 */ /* 0x080fe400078e0205 */
[----:B------:R-:W2:Y:S01]  /*0af0*/  LDC.64 R6, c[0x0][0x380] ;  /* 0x0000e000ff067b82 */ /* 0x000ea20000000a00 */
[----:B------:R-:W-:-:S02]  /*0b00*/  @P0 IMAD R11, R19, R4, R10 ;  /* 0x00000004130b0224 */ /* 0x000fc400078e020a */
[----:B------:R-:W-:-:S04]  /*0b10*/  @P0 VIADD R10, R10, 0x2 ;  /* 0x000000020a0a0836 */ /* 0x000fc80000000000 */
[----:B------:R-:W-:Y:S01]  /*0b20*/  @!P1 IMAD R25, R10, R4, R5 ;  /* 0x000000040a199224 */ /* 0x000fe200078e0205 */
[----:B------:R-:W3:Y:S01]  /*0b30*/  LDC.64 R8, c[0x0][0x388] ;  /* 0x0000e200ff087b82 */ /* 0x000ee20000000a00 */
[----:B0-----:R-:W-:-:S04]  /*0b40*/  @P0 IMAD.WIDE R14, R17, 0x4, R14 ;  /* 0x00000004110e0825 */ /* 0x001fc800078e020e */
[----:B------:R-:W-:Y:S01]  /*0b50*/  @!P1 IMAD R17, R19, R4, R10 ;  /* 0x0000000413119224 */ /* 0x000fe200078e020a */
[----:B------:R-:W4:Y:S01]  /*0b60*/  @P0 LDG.E R16, desc[UR12][R14.64] ;  /* 0x0000000c0e100981 */ /* 0x000f22000c1e1900 */
[----:B-1----:R-:W-:-:S04]  /*0b70*/  @P0 IMAD.WIDE R12, R11, 0x4, R12 ;  /* 0x000000040b0c0825 */ /* 0x002fc800078e020c */
[----:B------:R-:W-:Y:S01]  /*0b80*/  @P0 IMAD.WIDE.U32 R10, R4, 0x4, R14 ;  /* 0x00000004040a0825 */ /* 0x000fe200078e000e */
[----:B------:R-:W4:Y:S03]  /*0b90*/  @P0 LDG.E R18, desc[UR12][R12.64] ;  /* 0x0000000c0c120981 */ /* 0x000f26000c1e1900 */
[----:B--2---:R-:W-:Y:S01]  /*0ba0*/  @!P1 IMAD.WIDE R6, R17, 0x4, R6 ;  /* 0x0000000411069825 */ /* 0x004fe200078e0206 */
[----:B------:R-:W2:Y:S04]  /*0bb0*/  @P0 LDG.E R27, desc[UR12][R12.64+0x4] ;  /* 0x0000040c0c1b0981 */ /* 0x000ea8000c1e1900 */
[----:B------:R-:W2:Y:S01]  /*0bc0*/  @P0 LDG.E R10, desc[UR12][R10.64] ;  /* 0x0000000c0a0a0981 */ /* 0x000ea2000c1e1900 */
[----:B---3--:R-:W-:-:S03]  /*0bd0*/  @!P1 IMAD.WIDE R8, R25, 0x4, R8 ;  /* 0x0000000419089825 */ /* 0x008fc600078e0208 */
[----:B------:R-:W3:Y:S04]  /*0be0*/  @!P1 LDG.E R6, desc[UR12][R6.64] ;  /* 0x0000000c06069981 */ /* 0x000ee8000c1e1900 */
[----:B------:R-:W3:Y:S01]  /*0bf0*/  @!P1 LDG.E R8, desc[UR12][R8.64] ;  /* 0x0000000c08089981 */ /* 0x000ee2000c1e1900 */
[----:B----4-:R-:W-:-:S04]  /*0c00*/  @P0 FFMA R16, R18, R16, R23 ;  /* 0x0000001012100223 */ /* 0x010fc80000000017 */
[----:B--2---:R-:W-:-:S04]  /*0c10*/  @P0 FFMA R23, R27, R10, R16 ;  /* 0x0000000a1b170223 */ /* 0x004fc80000000010 */
[----:B---3--:R-:W-:-:S07]  /*0c20*/  @!P1 FFMA R23, R6, R8, R23 ;  /* 0x0000000806179223 */ /* 0x008fce0000000017 */
.L_x_5:
[----:B------:R-:W0:Y:S01]  /*0c30*/  LDC.64 R6, c[0x0][0x390] ;  /* 0x0000e400ff067b82 */ /* 0x000e220000000a00 */
[----:B------:R-:W-:-:S04]  /*0c40*/  IMAD R5, R19, R4, R5 ;  /* 0x0000000413057224 */ /* 0x000fc800078e0205 */
[----:B0-----:R-:W-:-:S05]  /*0c50*/  IMAD.WIDE R4, R5, 0x4, R6 ;  /* 0x0000000405047825 */ /* 0x001fca00078e0206 */
[----:B------:R0:W-:Y:S02]  /*0c60*/  STG.E desc[UR12][R4.64], R23 ;  /* 0x0000001704007986 */ /* 0x0001e4000c10190c */
.L_x_2:
[----:B------:R-:W-:Y:S05]  /*0c70*/  BSYNC.RECONVERGENT B0 ;  /* 0x0000000000007941 */ /* 0x000fea0003800200 */
.L_x_1:
[----:B------:R-:W-:-:S04]  /*0c80*/  IADD3 R21, PT, PT, R21, 0x1, RZ ;  /* 0x0000000115157810 */ /* 0x000fc80007ffe0ff */
[----:B------:R-:W-:-:S13]  /*0c90*/  ISETP.NE.AND P0, PT, R21, R0, PT ;  /* 0x000000001500720c */ /* 0x000fda0003f05270 */
[----:B------:R-:W-:Y:S05]  /*0ca0*/  @!P0 EXIT ;  /* 0x000000000000894d */ /* 0x000fea0003800000 */
[----:B------:R-:W-:Y:S05]  /*0cb0*/  BRA `(.L_x_7) ;  /* 0xfffffff400807947 */ /* 0x000fea000383ffff */
.L_x_0:
[----:B------:R-:W-:Y:S01]  /*0cc0*/  IADD3 R4, PT, PT, R0, -R21, RZ ;  /* 0x8000001500047210 */ /* 0x000fe20007ffe0ff */
[----:B------:R-:W-:-:S03]  /*0cd0*/  IMAD.IADD R5, R21, 0x1, -R0 ;  /* 0x0000000115057824 */ /* 0x000fc600078e0a00 */
[----:B------:R-:W-:Y:S02]  /*0ce0*/  LOP3.LUT P1, R4, R4, 0x3, RZ, 0xc0, !PT ;  /* 0x0000000304047812 */ /* 0x000fe4000782c0ff */
[----:B------:R-:W-:-:S11]  /*0cf0*/  ISETP.GT.U32.AND P0, PT, R5, -0x4, PT ;  /* 0xfffffffc0500780c */ /* 0x000fd60003f04070 */
[----:B------:R-:W-:Y:S05]  /*0d00*/  @!P1 BRA `(.L_x_8) ;  /* 0x0000000000e49947 */ /* 0x000fea0003800000 */
[----:B------:R-:W0:Y:S01]  /*0d10*/  I2F.U32.RP R11, UR5 ;  /* 0x00000005000b7d06 */ /* 0x000e220008209000 */
[----:B------:R-:W2:Y:S01]  /*0d20*/  LDC R5, c[0x0][0x3a0] ;  /* 0x0000e800ff057b82 */ /* 0x000ea20000000800 */
[----:B------:R-:W-:Y:S01]  /*0d30*/  ISETP.NE.U32.AND P1, PT, RZ, UR5, PT ;  /* 0x00000005ff007c0c */ /* 0x000fe2000bf25070 */
[----:B------:R-:W4:Y:S01]  /*0d40*/  LDCU.64 UR6, c[0x0][0x398] ;  /* 0x00007300ff0677ac */ /* 0x000f220008000a00 */
[----:B------:R-:W-:Y:S01]  /*0d50*/  ISETP.NE.U32.AND P2, PT, R10, RZ, PT ;  /* 0x000000ff0a00720c */ /* 0x000fe20003f45070 */
[----:B------:R-:W-:-:S03]  /*0d60*/  UMOV UR4, URZ ;  /* 0x000000ff00047c82 */ /* 0x000fc60008000000 */
[----:B------:R-:W5:Y:S08]  /*0d70*/  I2F.U32.RP R12, R10 ;  /* 0x0000000a000c7306 */ /* 0x000f700000209000 */
[----:B0-----:R-:W0:Y:S08]  /*0d80*/  MUFU.RCP R11, R11 ;  /* 0x0000000b000b7308 */ /* 0x001e300000001000 */
[----:B-----5:R-:W5:Y:S01]  /*0d90*/  MUFU.RCP R12, R12 ;  /* 0x0000000c000c7308 */ /* 0x020f620000001000 */
[----:B0-----:R-:W-:-:S07]  /*0da0*/  IADD3 R6, PT, PT, R11, 0xffffffe, RZ ;  /* 0x0ffffffe0b067810 */ /* 0x001fce0007ffe0ff */
[----:B------:R0:W1:Y:S01]  /*0db0*/  F2I.FTZ.U32.TRUNC.NTZ R7, R6 ;  /* 0x0000000600077305 */ /* 0x000062000021f000 */
[----:B-----5:R-:W-:-:S07]  /*0dc0*/  IADD3 R8, PT, PT, R12, 0xffffffe, RZ ;  /* 0x0ffffffe0c087810 */ /* 0x020fce0007ffe0ff */
[----:B------:R5:W3:Y:S01]  /*0dd0*/  F2I.FTZ.U32.TRUNC.NTZ R9, R8 ;  /* 0x0000000800097305 */ /* 0x000ae2000021f000 */
[----:B0-----:R-:W-:Y:S02]  /*0de0*/  HFMA2 R6, -RZ, RZ, 0, 0 ;  /* 0x00000000ff067431 */ /* 0x001fe400000001ff */
[----:B-1----:R-:W-:Y:S02]  /*0df0*/  IMAD.MOV R13, RZ, RZ, -R7 ;  /* 0x000000ffff0d7224 */ /* 0x002fe400078e0a07 */
[----:B-----5:R-:W-:Y:S02]  /*0e00*/  IMAD.MOV.U32 R8, RZ, RZ, RZ ;  /* 0x000000ffff087224 */ /* 0x020fe400078e00ff */
[----:B------:R-:W-:Y:S01]  /*0e10*/  IMAD R11, R13, UR5, RZ ;  /* 0x000000050d0b7c24 */ /* 0x000fe2000f8e02ff */
[----:B---3--:R-:W-:-:S03]  /*0e20*/  IADD3 R15, PT, PT, RZ, -R9, RZ ;  /* 0x80000009ff0f7210 */ /* 0x008fc60007ffe0ff */
[----:B------:R-:W-:Y:S01]  /*0e30*/  IMAD.HI.U32 R6, R7, R11, R6 ;  /* 0x0000000b07067227 */ /* 0x000fe200078e0006 */
[----:B------:R-:W-:-:S03]  /*0e40*/  LOP3.LUT R11, RZ, R10, RZ, 0x33, !PT ;  /* 0x0000000aff0b7212 */ /* 0x000fc600078e33ff */
[----:B------:R-:W-:Y:S01]  /*0e50*/  IMAD R13, R15, R10, RZ ;  /* 0x0000000a0f0d7224 */ /* 0x000fe200078e02ff */
[----:B------:R-:W-:-:S03]  /*0e60*/  LOP3.LUT R15, RZ, UR5, RZ, 0x33, !PT ;  /* 0x00000005ff0f7c12 */ /* 0x000fc6000f8e33ff */
[----:B--2-4-:R-:W-:-:S07]  /*0e70*/  IMAD.HI.U32 R7, R9, R13, R8 ;  /* 0x0000000d09077227 */ /* 0x014fce00078e0008 */
.L_x_9:
[----:B------:R-:W-:Y:S01]  /*0e80*/  IMAD.HI.U32 R8, R6, R21, RZ ;  /* 0x0000001506087227 */ /* 0x000fe200078e00ff */
[----:B------:R-:W-:Y:S01]  /*0e90*/  UMOV UR5, UR7 ;  /* 0x0000000700057c82 */ /* 0x000fe20008000000 */
[----:B------:R-:W-:-:S03]  /*0ea0*/  UIADD3 UR4, UPT, UPT, UR4, 0x1, URZ ;  /* 0x0000000104047890 */ /* 0x000fc6000fffe0ff */
[----:B------:R-:W-:-:S05]  /*0eb0*/  IADD3 R10, PT, PT, -R8, RZ, RZ ;  /* 0x000000ff080a7210 */ /* 0x000fca0007ffe1ff */
[----:B------:R-:W-:-:S05]  /*0ec0*/  IMAD R9, R10, UR5, R21 ;  /* 0x000000050a097c24 */ /* 0x000fca000f8e0215 */
[----:B------:R-:W-:-:S13]  /*0ed0*/  ISETP.GE.U32.AND P3, PT, R9, UR5, PT ;  /* 0x0000000509007c0c */ /* 0x000fda000bf66070 */
[----:B------:R-:W-:Y:S01]  /*0ee0*/  @P3 IADD3 R9, PT, PT, R9, -UR5, RZ ;  /* 0x8000000509093c10 */ /* 0x000fe2000fffe0ff */
[----:B------:R-:W-:-:S03]  /*0ef0*/  @P3 VIADD R8, R8, 0x1 ;  /* 0x0000000108083836 */ /* 0x000fc60000000000 */
[----:B------:R-:W-:-:S13]  /*0f00*/  ISETP.GE.U32.AND P4, PT, R9, UR5, PT ;  /* 0x0000000509007c0c */ /* 0x000fda000bf86070 */
[----:B------:R-:W-:-:S04]  /*0f10*/  @P4 IADD3 R8, PT, PT, R8, 0x1, RZ ;  /* 0x0000000108084810 */ /* 0x000fc80007ffe0ff */
[----:B------:R-:W-:-:S04]  /*0f20*/  SEL R8, R15, R8, !P1 ;  /* 0x000000080f087207 */ /* 0x000fc80004800000 */
[----:B------:R-:W-:-:S05]  /*0f30*/  IADD3 R10, PT, PT, -R8, RZ, RZ ;  /* 0x000000ff080a7210 */ /* 0x000fca0007ffe1ff */
[----:B------:R-:W-:Y:S01]  /*0f40*/  IMAD R9, R10, UR5, R21 ;  /* 0x000000050a097c24 */ /* 0x000fe2000f8e0215 */
[----:B------:R-:W-:Y:S01]  /*0f50*/  IADD3 R21, PT, PT, R21, 0x1, RZ ;  /* 0x0000000115157810 */ /* 0x000fe20007ffe0ff */
[----:B------:R-:W-:Y:S02]  /*0f60*/  IMAD.MOV.U32 R10, RZ, RZ, R5 ;  /* 0x000000ffff0a7224 */ /* 0x000fe400078e0005 */
[----:B------:R-:W-:-:S05]  /*0f70*/  IMAD.HI.U32 R12, R7, R9, RZ ;  /* 0x00000009070c7227 */ /* 0x000fca00078e00ff */
[----:B------:R-:W-:-:S05]  /*0f80*/  IADD3 R13, PT, PT, -R12, RZ, RZ ;  /* 0x000000ff0c0d7210 */ /* 0x000fca0007ffe1ff */
[----:B------:R-:W-:-:S05]  /*0f90*/  IMAD R9, R10, R13, R9 ;  /* 0x0000000d0a097224 */ /* 0x000fca00078e0209 */
[----:B------:R-:W-:-:S13]  /*0fa0*/  ISETP.GE.U32.AND P3, PT, R9, R10, PT ;  /* 0x0000000a0900720c */ /* 0x000fda0003f66070 */
[----:B------:R-:W-:Y:S01]  /*0fb0*/  @P3 IADD3 R9, PT, PT, R9, -R10, RZ ;  /* 0x8000000a09093210 */ /* 0x000fe20007ffe0ff */
[----:B------:R-:W-:-:S03]  /*0fc0*/  @P3 VIADD R12, R12, 0x1 ;  /* 0x000000010c0c3836 */ /* 0x000fc60000000000 */
[----:B------:R-:W-:-:S13]  /*0fd0*/  ISETP.GE.U32.AND P4, PT, R9, R10, PT ;  /* 0x0000000a0900720c */ /* 0x000fda0003f86070 */
[----:B------:R-:W-:-:S04]  /*0fe0*/  @P4 IADD3 R12, PT, PT, R12, 0x1, RZ ;  /* 0x000000010c0c4810 */ /* 0x000fc80007ffe0ff */
[----:B------:R-:W-:Y:S01]  /*0ff0*/  SEL R9, R11, R12, !P2 ;  /* 0x0000000c0b097207 */ /* 0x000fe20005000000 */
[----:B------:R-:W-:-:S04]  /*1000*/  IMAD R12, R8, UR10, R3 ;  /* 0x0000000a080c7c24 */ /* 0x000fc8000f8e0203 */
[----:B------:R-:W-:-:S05]  /*1010*/  IMAD R13, R9, UR9, R2 ;  /* 0x00000009090d7c24 */ /* 0x000fca000f8e0202 */
[----:B------:R-:W-:-:S04]  /*1020*/  VIMNMX R8, PT, PT, R13, R12, !PT ;  /* 0x0000000c0d087248 */ /* 0x000fc80007fe0100 */
[----:B------:R-:W-:-:S13]  /*1030*/  ISETP.GE.AND P3, PT, R8, UR6, PT ;  /* 0x0000000608007c0c */ /* 0x000fda000bf66270 */
[----:B------:R-:W0:Y:S01]  /*1040*/  @!P3 LDC.64 R8, c[0x0][0x390] ;  /* 0x0000e400ff08bb82 */ /* 0x000e220000000a00 */
[----:B------:R-:W-:-:S04]  /*1050*/  @!P3 IMAD R13, R13, UR6, R12 ;  /* 0x000000060d0dbc24 */ /* 0x000fc8000f8e020c */
[----:B0-----:R-:W-:-:S05]  /*1060*/  @!P3 IMAD.WIDE R8, R13, 0x4, R8 ;  /* 0x000000040d08b825 */ /* 0x001fca00078e0208 */
[----:B------:R0:W-:Y:S01]  /*1070*/  @!P3 STG.E desc[UR12][R8.64], RZ ;  /* 0x000000ff0800b986 */ /* 0x0001e2000c10190c */
[----:B------:R-:W-:-:S13]  /*1080*/  ISETP.NE.AND P3, PT, R4, UR4, PT ;  /* 0x0000000404007c0c */ /* 0x000fda000bf65270 */
[----:B0-----:R-:W-:Y:S05]  /*1090*/  @P3 BRA `(.L_x_9) ;  /* 0xfffffffc00783947 */ /* 0x001fea000383ffff */
.L_x_8:
[----:B-1----:R-:W-:Y:S05]  /*10a0*/  @P0 EXIT ;  /* 0x000000000000094d */ /* 0x002fea0003800000 */
[----:B------:R-:W0:Y:S01]  /*10b0*/  LDC.64 R12, c[0x0][0x398] ;  /* 0x0000e600ff0c7b82 */ /* 0x000e220000000a00 */
[----:B------:R-:W1:Y:S01]  /*10c0*/  I2F.U32.RP R4, UR5 ;  /* 0x0000000500047d06 */ /* 0x000e620008209000 */
[----:B------:R-:W-:Y:S01]  /*10d0*/  UISETP.NE.U32.AND UP0, UPT, UR5, URZ, UPT ;  /* 0x000000ff0500728c */ /* 0x000fe2000bf05070 */
[----:B------:R-:W-:-:S05]  /*10e0*/  ISETP.NE.U32.AND P1, PT, R10, RZ, PT ;  /* 0x000000ff0a00720c */ /* 0x000fca0003f25070 */
[----:B------:R-:W2:Y:S01]  /*10f0*/  LDC R5, c[0x0][0x3a0] ;  /* 0x0000e800ff057b82 */ /* 0x000ea20000000800 */
[----:B------:R-:W-:Y:S01]  /*1100*/  I2F.U32.RP R11, R10 ;  /* 0x0000000a000b7306 */ /* 0x000fe20000209000 */
[----:B------:R-:W-:-:S07]  /*1110*/  PLOP3.LUT P0, PT, PT, PT, UP0, 0x80, 0x8 ;  /* 0x000000000008781c */ /* 0x000fce0003f0f008 */
[----:B-1----:R-:W1:Y:S01]  /*1120*/  MUFU.RCP R4, R4 ;  /* 0x0000000400047308 */ /* 0x002e620000001000 */
[----:B0-----:R-:W-:-:S07]  /*1130*/  ISETP.NE.U32.AND P3, PT, R13, RZ, PT ;  /* 0x000000ff0d00720c */ /* 0x001fce0003f65070 */
[----:B------:R-:W0:Y:S01]  /*1140*/  I2F.U32.RP R18, R13 ;  /* 0x0000000d00127306 */ /* 0x000e220000209000 */
[----:B------:R-:W-:Y:S02]  /*1150*/  LOP3.LUT R20, RZ, R13, RZ, 0x33, !PT ;  /* 0x0000000dff147212 */ /* 0x000fe400078e33ff */
[----:B--2---:R-:W-:-:S05]  /*1160*/  ISETP.NE.U32.AND P2, PT, R5, RZ, PT ;  /* 0x000000ff0500720c */ /* 0x004fca0003f45070 */
[----:B------:R-:W2:Y:S01]  /*1170*/  I2F.U32.RP R19, R5 ;  /* 0x0000000500137306 */ /* 0x000ea20000209000 */
[----:B-1----:R-:W-:-:S07]  /*1180*/  VIADD R6, R4, 0xffffffe ;  /* 0x0ffffffe04067836 */ /* 0x002fce0000000000 */
[----:B0-----:R-:W0:Y:S08]  /*1190*/  MUFU.RCP R18, R18 ;  /* 0x0000001200127308 */ /* 0x001e300000001000 */
[----:B--2---:R-:W1:Y:S08]  /*11a0*/  MUFU.RCP R19, R19 ;  /* 0x0000001300137308 */ /* 0x004e700000001000 */
[----:B------:R-:W2:Y:S01]  /*11b0*/  MUFU.RCP R11, R11 ;  /* 0x0000000b000b7308 */ /* 0x000ea20000001000 */
[----:B0-----:R-:W-:-:S07]  /*11c0*/  IADD3 R8, PT, PT, R18, 0xffffffe, RZ ;  /* 0x0ffffffe12087810 */ /* 0x001fce0007ffe0ff */
[----:B------:R0:W4:Y:S01]  /*11d0*/  F2I.FTZ.U32.TRUNC.NTZ R7, R6 ;  /* 0x0000000600077305 */ /* 0x000122000021f000 */
[----:B-1----:R-:W-:-:S07]  /*11e0*/  VIADD R14, R19, 0xffffffe ;  /* 0x0ffffffe130e7836 */ /* 0x002fce0000000000 */
[----:B------:R-:W1:Y:S01]  /*11f0*/  F2I.FTZ.U32.TRUNC.NTZ R9, R8 ;  /* 0x0000000800097305 */ /* 0x000e62000021f000 */
[----:B--2---:R-:W-:Y:S01]  /*1200*/  IADD3 R16, PT, PT, R11, 0xffffffe, RZ ;  /* 0x0ffffffe0b107810 */ /* 0x004fe20007ffe0ff */
[----:B0-----:R-:W-:Y:S01]  /*1210*/  HFMA2 R6, -RZ, RZ, 0, 0 ;  /* 0x00000000ff067431 */ /* 0x001fe200000001ff */
[----:B----4-:R-:W-:-:S05]  /*1220*/  IADD3 R11, PT, PT, RZ, -R7, RZ ;  /* 0x80000007ff0b7210 */ /* 0x010fca0007ffe0ff */
[----:B------:R-:W0:Y:S01]  /*1230*/  F2I.FTZ.U32.TRUNC.NTZ R15, R14 ;  /* 0x0000000e000f7305 */ /* 0x000e22000021f000 */
[----:B------:R-:W-:Y:S02]  /*1240*/  IMAD R11, R11, UR5, RZ ;  /* 0x000000050b0b7c24 */ /* 0x000fe4000f8e02ff */
[----:B-1----:R-:W-:-:S05]  /*1250*/  IMAD.MOV R4, RZ, RZ, -R9 ;  /* 0x000000ffff047224 */ /* 0x002fca00078e0a09 */
[----:B------:R1:W2:Y:S01]  /*1260*/  F2I.FTZ.U32.TRUNC.NTZ R17, R16 ;  /* 0x0000001000117305 */ /* 0x0002a2000021f000 */
[----:B------:R-:W-:-:S04]  /*1270*/  IMAD.HI.U32 R6, R7, R11, R6 ;  /* 0x0000000b07067227 */ /* 0x000fc800078e0006 */
[----:B------:R-:W-:Y:S01]  /*1280*/  IMAD R11, R4, R13, RZ ;  /* 0x0000000d040b7224 */ /* 0x000fe200078e02ff */
[----:B0-----:R-:W-:Y:S01]  /*1290*/  IADD3 R8, PT, PT, RZ, -R15, RZ ;  /* 0x8000000fff087210 */ /* 0x001fe20007ffe0ff */
[----:B------:R-:W-:Y:S02]  /*12a0*/  IMAD.MOV.U32 R14, RZ, RZ, RZ ;  /* 0x000000ffff0e7224 */ /* 0x000fe400078e00ff */
[----:B-1----:R-:W-:Y:S01]  /*12b0*/  IMAD.MOV.U32 R16, RZ, RZ, RZ ;  /* 0x000000ffff107224 */ /* 0x002fe200078e00ff */
[----:B------:R-:W-:Y:S01]  /*12c0*/  MOV R4, R8 ;  /* 0x0000000800047202 */ /* 0x000fe20000000f00 */
[----:B------:R-:W-:Y:S01]  /*12d0*/  HFMA2 R8, -RZ, RZ, 0, 0 ;  /* 0x00000000ff087431 */ /* 0x000fe200000001ff */
[----:B--2---:R-:W-:-:S05]  /*12e0*/  IADD3 R19, PT, PT, RZ, -R17, RZ ;  /* 0x80000011ff137210 */ /* 0x004fca0007ffe0ff */
[-C--:B------:R-:W-:Y:S01]  /*12f0*/  IMAD R7, R19, R10.reuse, RZ ;  /* 0x0000000a13077224 */ /* 0x080fe200078e02ff */
[----:B------:R-:W-:Y:S01]  /*1300*/  LOP3.LUT R10, RZ, R10, RZ, 0x33, !PT ;  /* 0x0000000aff0a7212 */ /* 0x000fe200078e33ff */
[----:B------:R-:W-:Y:S01]  /*1310*/  IMAD.HI.U32 R8, R9, R11, R8 ;  /* 0x0000000b09087227 */ /* 0x000fe200078e0008 */
[----:B------:R-:W-:-:S03]  /*1320*/  LOP3.LUT R11, RZ, UR5, RZ, 0x33, !PT ;  /* 0x00000005ff0b7c12 */ /* 0x000fc6000f8e33ff */
[----:B------:R-:W-:Y:S01]  /*1330*/  IMAD R9, R4, R5, RZ ;  /* 0x0000000504097224 */ /* 0x000fe200078e02ff */
[----:B------:R-:W-:Y:S01]  /*1340*/  P2R R4, PR, RZ, 0x8 ;  /* 0x00000008ff047803 */ /* 0x000fe20000000000 */
[----:B------:R-:W-:Y:S01]  /*1350*/  IMAD.HI.U32 R7, R17, R7, R16 ;  /* 0x0000000711077227 */ /* 0x000fe200078e0010 */
[----:B------:R-:W-:-:S03]  /*1360*/  LOP3.LUT R4, RZ, R5, RZ, 0x33, !PT ;  /* 0x00000005ff047212 */ /* 0x000fc600078e33ff */
[----:B------:R-:W-:-:S07]  /*1370*/  IMAD.HI.U32 R9, R15, R9, R14 ;  /* 0x000000090f097227 */ /* 0x000fce00078e000e */
.L_x_10:
[----:B------:R-:W-:Y:S01]  /*1380*/  IMAD.HI.U32 R18, R6, R21, RZ ;  /* 0x0000001506127227 */ /* 0x000fe200078e00ff */
[C---:B------:R-:W-:Y:S02]  /*1390*/  IADD3 R24, PT, PT, R21.reuse, 0x1, RZ ;  /* 0x0000000115187810 */ /* 0x040fe40007ffe0ff */
[----:B------:R-:W-:Y:S01]  /*13a0*/  IADD3 R16, PT, PT, R21, 0x2, RZ ;  /* 0x0000000215107810 */ /* 0x000fe20007ffe0ff */
[----:B------:R-:W-:Y:S01]  /*13b0*/  IMAD.MOV.U32 R6, RZ, RZ, R8 ;  /* 0x000000ffff067224 */ /* 0x000fe200078e0008 */
[----:B------:R-:W-:Y:S02]  /*13c0*/  IADD3 R26, PT, PT, -R18, RZ, RZ ;  /* 0x000000ff121a7210 */ /* 0x000fe40007ffe1ff */
[----:B------:R-:W-:Y:S01]  /*13d0*/  ISETP.NE.U32.AND P6, PT, R13, RZ, PT ;  /* 0x000000ff0d00720c */ /* 0x000fe20003fc5070 */
[----:B------:R-:W-:-:S04]  /*13e0*/  IMAD.HI.U32 R14, R6, R24, RZ ;  /* 0x00000018060e7227 */ /* 0x000fc800078e00ff */
[----:B------:R-:W-:Y:S02]  /*13f0*/  IMAD R26, R13, R26, R21 ;  /* 0x0000001a0d1a7224 */ /* 0x000fe400078e0215 */
[----:B------:R-:W-:-:S03]  /*1400*/  IMAD.HI.U32 R22, R6, R16, RZ ;  /* 0x0000001006167227 */ /* 0x000fc600078e00ff */
[----:B------:R-:W-:Y:S01]  /*1410*/  ISETP.GE.U32.AND P4, PT, R26, R13, PT ;  /* 0x0000000d1a00720c */ /* 0x000fe20003f86070 */
[----:B------:R-:W-:Y:S01]  /*1420*/  IMAD.MOV R15, RZ, RZ, -R14 ;  /* 0x000000ffff0f7224 */ /* 0x000fe200078e0a0e */
[----:B------:R-:W-:-:S05]  /*1430*/  IADD3 R28, PT, PT, -R22, RZ, RZ ;  /* 0x000000ff161c7210 */ /* 0x000fca0007ffe1ff */
[----:B------:R-:W-:-:S06]  /*1440*/  IMAD R28, R13, R28, R16 ;  /* 0x0000001c0d1c7224 */ /* 0x000fcc00078e0210 */
[-C--:B------:R-:W-:Y:S02]  /*1450*/  @P4 IADD3 R26, PT, PT, R26, -R13.reuse, RZ ;  /* 0x8000000d1a1a4210 */ /* 0x080fe40007ffe0ff */
[----:B------:R-:W-:Y:S02]  /*1460*/  @P4 IADD3 R18, PT, PT, R18, 0x1, RZ ;  /* 0x0000000112124810 */ /* 0x000fe40007ffe0ff */
[----:B------:R-:W-:Y:S01]  /*1470*/  ISETP.GE.U32.AND P5, PT, R26, R13, PT ;  /* 0x0000000d1a00720c */ /* 0x000fe20003fa6070 */
[----:B------:R-:W-:-:S05]  /*1480*/  IMAD R26, R13, R15, R24 ;  /* 0x0000000f0d1a7224 */ /* 0x000fca00078e0218 */
[----:B------:R-:W-:-:S07]  /*1490*/  ISETP.GE.U32.AND P3, PT, R26, R13, PT ;  /* 0x0000000d1a00720c */ /* 0x000fce0003f66070 */
[----:B------:R-:W-:Y:S01]  /*14a0*/  @P5 VIADD R18, R18, 0x1 ;  /* 0x0000000112125836 */ /* 0x000fe20000000000 */
[----:B------:R-:W-:-:S04]  /*14b0*/  ISETP.GE.U32.AND P5, PT, R28, R13, PT ;  /* 0x0000000d1c00720c */ /* 0x000fc80003fa6070 */
[----:B------:R-:W-:Y:S02]  /*14c0*/  SEL R18, R11, R18, !P0 ;  /* 0x000000120b127207 */ /* 0x000fe40004000000 */
[-C--:B------:R-:W-:Y:S02]  /*14d0*/  @P3 IADD3 R26, PT, PT, R26, -R13.reuse, RZ ;  /* 0x8000000d1a1a3210 */ /* 0x080fe40007ffe0ff */
[C---:B------:R-:W-:Y:S01]  /*14e0*/  IADD3 R11, PT, PT, -R18.reuse, RZ, RZ ;  /* 0x000000ff120b7210 */ /* 0x040fe20007ffe1ff */
[----:B---3--:R-:W-:Y:S01]  /*14f0*/  IMAD R25, R18, UR10, R3 ;  /* 0x0000000a12197c24 */ /* 0x008fe2000f8e0203 */
[----:B------:R-:W-:Y:S02]  /*1500*/  ISETP.GE.U32.AND P0, PT, R26, R13, PT ;  /* 0x0000000d1a00720c */ /* 0x000fe40003f06070 */
[----:B------:R-:W-:Y:S01]  /*1510*/  @P3 IADD3 R14, PT, PT, R14, 0x1, RZ ;  /* 0x000000010e0e3810 */ /* 0x000fe20007ffe0ff */
[----:B------:R-:W-:Y:S01]  /*1520*/  @P5 IMAD.IADD R28, R28, 0x1, -R13 ;  /* 0x000000011c1c5824 */ /* 0x000fe200078e0a0d */
[----:B------:R-:W-:Y:S01]  /*1530*/  @P5 IADD3 R22, PT, PT, R22, 0x1, RZ ;  /* 0x0000000116165810 */ /* 0x000fe20007ffe0ff */
[----:B------:R-:W-:Y:S01]  /*1540*/  IMAD R26, R13, R11, R21 ;  /* 0x0000000b0d1a7224 */ /* 0x000fe200078e0215 */
[----:B------:R-:W-:-:S02]  /*1550*/  MOV R11, R20 ;  /* 0x00000014000b7202 */ /* 0x000fc40000000f00 */
[----:B------:R-:W-:Y:S01]  /*1560*/  ISETP.GE.U32.AND P4, PT, R28, R13, PT ;  /* 0x0000000d1c00720c */ /* 0x000fe20003f86070 */
[----:B------:R-:W-:-:S04]  /*1570*/  IMAD.HI.U32 R17, R7, R26, RZ ;  /* 0x0000001a07117227 */ /* 0x000fc800078e00ff */
[----:B------:R-:W-:Y:S01]  /*1580*/  @P0 VIADD R14, R14, 0x1 ;  /* 0x000000010e0e0836 */ /* 0x000fe20000000000 */
[----:B------:R-:W-:Y:S01]  /*1590*/  IADD3 R7, PT, PT, -R17, RZ, RZ ;  /* 0x000000ff11077210 */ /* 0x000fe20007ffe1ff */
[C---:B------:R-:W-:Y:S01]  /*15a0*/  VIADD R28, R21.reuse, 0x3 ;  /* 0x00000003151c7836 */ /* 0x040fe20000000000 */
[----:B------:R-:W-:Y:S02]  /*15b0*/  PLOP3.LUT P0, PT, P6, PT, PT, 0x80, 0x8 ;  /* 0x000000000008781c */ /* 0x000fe4000370f070 */
[----:B------:R-:W-:Y:S01]  /*15c0*/  IADD3 R21, PT, PT, R21, 0x4, RZ ;  /* 0x0000000415157810 */ /* 0x000fe20007ffe0ff */
[----:B------:R-:W-:Y:S01]  /*15d0*/  IMAD R26, R5, R7, R26 ;  /* 0x00000007051a7224 */ /* 0x000fe200078e021a */
[----:B------:R-:W-:Y:S01]  /*15e0*/  SEL R14, R11, R14, !P0 ;  /* 0x0000000e0b0e7207 */ /* 0x000fe20004000000 */
[----:B------:R-:W-:Y:S01]  /*15f0*/  @P4 VIADD R22, R22, 0x1 ;  /* 0x0000000116164836 */ /* 0x000fe20000000000 */
[----:B------:R-:W-:Y:S02]  /*1600*/  MOV R7, R9 ;  /* 0x0000000900077202 */ /* 0x000fe40000000f00 */
[----:B------:R-:W-:-:S02]  /*1610*/  IADD3 R15, PT, PT, -R14, RZ, RZ ;  /* 0x000000ff0e0f7210 */ /* 0x000fc40007ffe1ff */
[----:B------:R-:W-:Y:S02]  /*1620*/  ISETP.GE.U32.AND P3, PT, R26, R5, PT ;  /* 0x000000051a00720c */ /* 0x000fe40003f66070 */
[----:B------:R-:W-:Y:S01]  /*1630*/  SEL R22, R11, R22, !P0 ;  /* 0x000000160b167207 */ /* 0x000fe20004000000 */
[----:B------:R-:W-:-:S04]  /*1640*/  IMAD R24, R13, R15, R24 ;  /* 0x0000000f0d187224 */ /* 0x000fc800078e0218 */
[----:B------:R-:W-:Y:S02]  /*1650*/  IMAD.MOV R19, RZ, RZ, -R22 ;  /* 0x000000ffff137224 */ /* 0x000fe400078e0a16 */
[----:B------:R-:W-:-:S04]  /*1660*/  IMAD.HI.U32 R15, R7, R24, RZ ;  /* 0x00000018070f7227 */ /* 0x000fc800078e00ff */
[----:B------:R-:W-:Y:S01]  /*1670*/  IMAD R16, R13, R19, R16 ;  /* 0x000000130d107224 */ /* 0x000fe200078e0210 */
[-C--:B------:R-:W-:Y:S02]  /*1680*/  @P3 IADD3 R26, PT, PT, R26, -R5.reuse, RZ ;  /* 0x800000051a1a3210 */ /* 0x080fe40007ffe0ff */
[----:B------:R-:W-:Y:S01]  /*1690*/  IADD3 R23, PT, PT, -R15, RZ, RZ ;  /* 0x000000ff0f177210 */ /* 0x000fe20007ffe1ff */
[----:B------:R-:W-:Y:S01]  /*16a0*/  IMAD.HI.U32 R19, R7, R16, RZ ;  /* 0x0000001007137227 */ /* 0x000fe200078e00ff */
[----:B------:R-:W-:Y:S02]  /*16b0*/  ISETP.GE.U32.AND P4, PT, R26, R5, PT ;  /* 0x000000051a00720c */ /* 0x000fe40003f86070 */
[----:B------:R-:W-:Y:S01]  /*16c0*/  @P3 IADD3 R17, PT, PT, R17, 0x1, RZ ;  /* 0x0000000111113810 */ /* 0x000fe20007ffe0ff */
[----:B------:R-:W-:Y:S01]  /*16d0*/  IMAD R26, R5, R23, R24 ;  /* 0x00000017051a7224 */ /* 0x000fe200078e0218 */
[----:B------:R-:W-:Y:S01]  /*16e0*/  IADD3 R24, PT, PT, -R19, RZ, RZ ;  /* 0x000000ff13187210 */ /* 0x000fe20007ffe1ff */
[----:B------:R-:W-:-:S04]  /*16f0*/  IMAD.HI.U32 R23, R6, R28, RZ ;  /* 0x0000001c06177227 */ /* 0x000fc800078e00ff */
[----:B------:R-:W-:Y:S01]  /*1700*/  IMAD R24, R5, R24, R16 ;  /* 0x0000001805187224 */ /* 0x000fe200078e0210 */
[----:B------:R-:W-:-:S03]  /*1710*/  IADD3 R16, PT, PT, -R23, RZ, RZ ;  /* 0x000000ff17107210 */ /* 0x000fc60007ffe1ff */
[----:B------:R-:W-:Y:S01]  /*1720*/  @P4 VIADD R17, R17, 0x1 ;  /* 0x0000000111114836 */ /* 0x000fe20000000000 */
[----:B------:R-:W-:Y:S01]  /*1730*/  ISETP.GE.U32.AND P3, PT, R24, R5, PT ;  /* 0x000000051800720c */ /* 0x000fe20003f66070 */
[----:B------:R-:W-:-:S03]  /*1740*/  IMAD R16, R13, R16, R28 ;  /* 0x000000100d107224 */ /* 0x000fc600078e021c */
[----:B------:R-:W-:Y:S02]  /*1750*/  SEL R17, R10, R17, !P1 ;  /* 0x000000110a117207 */ /* 0x000fe40004800000 */
[----:B------:R-:W-:Y:S02]  /*1760*/  ISETP.GE.U32.AND P5, PT, R16, R13, PT ;  /* 0x0000000d1000720c */ /* 0x000fe40003fa6070 */
[----:B------:R-:W-:Y:S02]  /*1770*/  PLOP3.LUT P1, PT, P2, PT, PT, 0x80, 0x8 ;  /* 0x000000000008781c */ /* 0x000fe4000172f070 */
[----:B------:R-:W-:-:S03]  /*1780*/  MOV R10, R4 ;  /* 0x00000004000a7202 */ /* 0x000fc60000000f00 */
[----:B------:R-:W-:Y:S01]  /*1790*/  @P3 IADD3 R24, PT, PT, R24, -R5, RZ ;  /* 0x8000000518183210 */ /* 0x000fe20007ffe0ff */
[----:B------:R-:W-:-:S03]  /*17a0*/  @P3 VIADD R19, R19, 0x1 ;  /* 0x0000000113133836 */ /* 0x000fc60000000000 */
[----:B------:R-:W-:Y:S02]  /*17b0*/  ISETP.GE.U32.AND P6, PT, R24, R5, PT ;  /* 0x000000051800720c */ /* 0x000fe40003fc6070 */
[----:B------:R-:W-:Y:S01]  /*17c0*/  @P5 IADD3 R16, PT, PT, R16, -R13, RZ ;  /* 0x8000000d10105210 */ /* 0x000fe20007ffe0ff */
[----:B------:R-:W-:-:S03]  /*17d0*/  @P5 VIADD R23, R23, 0x1 ;  /* 0x0000000117175836 */ /* 0x000fc60000000000 */
[----:B------:R-:W-:-:S07]  /*17e0*/  ISETP.GE.U32.AND P5, PT, R16, R13, PT ;  /* 0x0000000d1000720c */ /* 0x000fce0003fa6070 */
[----:B------:R-:W-:-:S04]  /*17f0*/  @P6 IADD3 R19, PT, PT, R19, 0x1, RZ ;  /* 0x0000000113136810 */ /* 0x000fc80007ffe0ff */
[----:B------:R-:W-:Y:S02]  /*1800*/  SEL R19, R10, R19, !P1 ;  /* 0x000000130a137207 */ /* 0x000fe40004800000 */
[----:B------:R-:W-:Y:S02]  /*1810*/  @P5 IADD3 R23, PT, PT, R23, 0x1, RZ ;  /* 0x0000000117175810 */ /* 0x000fe40007ffe0ff */
[----:B------:R-:W-:Y:S01]  /*1820*/  ISETP.GE.U32.AND P5, PT, R26, R5, PT ;  /* 0x000000051a00720c */ /* 0x000fe20003fa6070 */
[----:B------:R-:W-:Y:S01]  /*1830*/  IMAD R24, R19, UR9, R2 ;  /* 0x0000000913187c24 */ /* 0x000fe2000f8e0202 */
[----:B------:R-:W-:-:S05]  /*1840*/  SEL R16, R11, R23, !P0 ;  /* 0x000000170b107207 */ /* 0x000fca0004000000 */
[----:B------:R-:W-:Y:S02]  /*1850*/  IMAD.MOV R23, RZ, RZ, -R16 ;  /* 0x000000ffff177224 */ /* 0x000fe400078e0a10 */
[----:B------:R-:W-:Y:S02]  /*1860*/  IMAD R27, R16, UR10, R3 ;  /* 0x0000000a101b7c24 */ /* 0x000fe4000f8e0203 */
[----:B------:R-:W-:Y:S02]  /*1870*/  IMAD R28, R13, R23, R28 ;  /* 0x000000170d1c7224 */ /* 0x000fe400078e021c */
[-C--:B------:R-:W-:Y:S01]  /*1880*/  @P5 IADD3 R26, PT, PT, R26, -R5.reuse, RZ ;  /* 0x800000051a1a5210 */ /* 0x080fe20007ffe0ff */
[----:B------:R-:W-:Y:S02]  /*1890*/  @P5 VIADD R15, R15, 0x1 ;  /* 0x000000010f0f5836 */ /* 0x000fe40000000000 */
[----:B------:R-:W-:Y:S01]  /*18a0*/  IMAD.HI.U32 R23, R7, R28, RZ ;  /* 0x0000001c07177227 */ /* 0x000fe200078e00ff */
[----:B------:R-:W-:-:S04]  /*18b0*/  ISETP.GE.U32.AND P4, PT, R26, R5, PT ;  /* 0x000000051a00720c */ /* 0x000fc80003f86070 */
[----:B------:R-:W-:-:S05]  /*18c0*/  IADD3 R26, PT, PT, -R23, RZ, RZ ;  /* 0x000000ff171a7210 */ /* 0x000fca0007ffe1ff */
[----:B------:R-:W-:Y:S02]  /*18d0*/  IMAD R26, R5, R26, R28 ;  /* 0x0000001a051a7224 */ /* 0x000fe400078e021c */
[----:B------:R-:W-:Y:S02]  /*18e0*/  IMAD R28, R17, UR9, R2 ;  /* 0x00000009111c7c24 */ /* 0x000fe4000f8e0202 */
[----:B------:R-:W-:Y:S02]  /*18f0*/  @P4 IADD3 R15, PT, PT, R15, 0x1, RZ ;  /* 0x000000010f0f4810 */ /* 0x000fe40007ffe0ff */
[----:B------:R-:W-:Y:S02]  /*1900*/  ISETP.GE.U32.AND P5, PT, R26, R5, PT ;  /* 0x000000051a00720c */ /* 0x000fe40003fa6070 */
[----:B------:R-:W-:Y:S02]  /*1910*/  VIMNMX R17, PT, PT, R28, R25, !PT ;  /* 0x000000191c117248 */ /* 0x000fe40007fe0100 */
[----:B------:R-:W-:-:S02]  /*1920*/  SEL R15, R10, R15, !P1 ;  /* 0x0000000f0a0f7207 */ /* 0x000fc40004800000 */
[----:B------:R-:W-:Y:S01]  /*1930*/  ISETP.GE.AND P3, PT, R17, R12, PT ;  /* 0x0000000c1100720c */ /* 0x000fe20003f66270 */
[----:B------:R-:W-:Y:S02]  /*1940*/  IMAD R17, R14, UR10, R3 ;  /* 0x0000000a0e117c24 */ /* 0x000fe4000f8e0203 */
[----:B------:R-:W-:-:S04]  /*1950*/  IMAD R18, R15, UR9, R2 ;  /* 0x000000090f127c24 */ /* 0x000fc8000f8e0202 */
[----:B------:R-:W-:Y:S01]  /*1960*/  @P5 IADD3 R26, PT, PT, R26, -R5, RZ ;  /* 0x800000051a1a5210 */ /* 0x000fe20007ffe0ff */
[----:B------:R-:W-:Y:S01]  /*1970*/  @P5 VIADD R23, R23, 0x1 ;  /* 0x0000000117175836 */ /* 0x000fe20000000000 */
[----:B------:R-:W-:Y:S02]  /*1980*/  VIMNMX R15, PT, PT, R18, R17, !PT ;  /* 0x00000011120f7248 */ /* 0x000fe40007fe0100 */
[----:B------:R-:W-:Y:S02]  /*1990*/  ISETP.GE.U32.AND P4, PT, R26, R5, PT ;  /* 0x000000051a00720c */ /* 0x000fe40003f86070 */
[-C--:B------:R-:W-:Y:S01]  /*19a0*/  ISETP.GE.AND P5, PT, R15, R12.reuse, PT ;  /* 0x0000000c0f00720c */ /* 0x080fe20003fa6270 */
[----:B------:R-:W-:Y:S01]  /*19b0*/  @!P3 IMAD R29, R28, R12, R25 ;  /* 0x0000000c1c1db224 */ /* 0x000fe200078e0219 */
[----:B------:R-:W0:Y:S01]  /*19c0*/  @!P3 LDC.64 R14, c[0x0][0x390] ;  /* 0x0000e400ff0ebb82 */ /* 0x000e220000000a00 */
[----:B------:R-:W-:-:S08]  /*19d0*/  IMAD R25, R22, UR10, R3 ;  /* 0x0000000a16197c24 */ /* 0x000fd0000f8e0203 */
[----:B------:R-:W-:-:S04]  /*19e0*/  @P4 IADD3 R23, PT, PT, R23, 0x1, RZ ;  /* 0x0000000117174810 */ /* 0x000fc80007ffe0ff */
[----:B------:R-:W-:-:S05]  /*19f0*/  SEL R23, R10, R23, !P1 ;  /* 0x000000170a177207 */ /* 0x000fca0004800000 */
[----:B------:R-:W-:-:S05]  /*1a00*/  IMAD R26, R23, UR9, R2 ;  /* 0x00000009171a7c24 */ /* 0x000fca000f8e0202 */
[----:B------:R-:W-:Y:S01]  /*1a10*/  VIMNMX R19, PT, PT, R26, R27, !PT ;  /* 0x0000001b1a137248 */ /* 0x000fe20007fe0100 */
[----:B0-----:R-:W-:Y:S01]  /*1a20*/  @!P3 IMAD.WIDE R22, R29, 0x4, R14 ;  /* 0x000000041d16b825 */ /* 0x001fe200078e020e */
[----:B------:R-:W-:-:S03]  /*1a30*/  VIMNMX R15, PT, PT, R24, R25, !PT ;  /* 0x00000019180f7248 */ /* 0x000fc60007fe0100 */
[-C--:B------:R-:W-:Y:S01]  /*1a40*/  @!P5 IMAD R29, R18, R12.reuse, R17 ;  /* 0x0000000c121dd224 */ /* 0x080fe200078e0211 */
[-C--:B------:R-:W-:Y:S01]  /*1a50*/  ISETP.GE.AND P4, PT, R15, R12.reuse, PT ;  /* 0x0000000c0f00720c */ /* 0x080fe20003f86270 */
[----:B------:R0:W-:Y:S01]  /*1a60*/  @!P3 STG.E desc[UR12][R22.64], RZ ;  /* 0x000000ff1600b986 */ /* 0x0001e2000c10190c */
[-C--:B------:R-:W-:Y:S01]  /*1a70*/  ISETP.GE.AND P3, PT, R19, R12.reuse, PT ;  /* 0x0000000c1300720c */ /* 0x080fe20003f66270 */
[----:B------:R-:W1:Y:S10]  /*1a80*/  @!P5 LDC.64 R14, c[0x0][0x390] ;  /* 0x0000e400ff0edb82 */ /* 0x000e740000000a00 */
[----:B------:R-:W2:Y:S01]  /*1a90*/  @!P4 LDC.64 R18, c[0x0][0x390] ;  /* 0x0000e400ff12cb82 */ /* 0x000ea20000000a00 */
[----:B------:R-:W-:-:S02]  /*1aa0*/  @!P4 IMAD R25, R24, R12, R25 ;  /* 0x0000000c1819c224 */ /* 0x000fc400078e0219 */
[----:B------:R-:W-:-:S05]  /*1ab0*/  @!P3 IMAD R27, R26, R12, R27 ;  /* 0x0000000c1a1bb224 */ /* 0x000fca00078e021b */
[----:B------:R-:W3:Y:S01]  /*1ac0*/  @!P3 LDC.64 R16, c[0x0][0x390] ;  /* 0x0000e400ff10bb82 */ /* 0x000ee20000000a00 */
[----:B-1----:R-:W-:-:S05]  /*1ad0*/  @!P5 IMAD.WIDE R14, R29, 0x4, R14 ;  /* 0x000000041d0ed825 */ /* 0x002fca00078e020e */
[----:B------:R0:W-:Y:S01]  /*1ae0*/  @!P5 STG.E desc[UR12][R14.64], RZ ;  /* 0x000000ff0e00d986 */ /* 0x0001e2000c10190c */
[----:B--2---:R-:W-:-:S05]  /*1af0*/  @!P4 IMAD.WIDE R18, R25, 0x4, R18 ;  /* 0x000000041912c825 */ /* 0x004fca00078e0212 */
[----:B------:R0:W-:Y:S01]  /*1b00*/  @!P4 STG.E desc[UR12][R18.64], RZ ;  /* 0x000000ff1200c986 */ /* 0x0001e2000c10190c */
[----:B---3--:R-:W-:-:S05]  /*1b10*/  @!P3 IMAD.WIDE R16, R27, 0x4, R16 ;  /* 0x000000041b10b825 */ /* 0x008fca00078e0210 */
[----:B------:R0:W-:Y:S01]  /*1b20*/  @!P3 STG.E desc[UR12][R16.64], RZ ;  /* 0x000000ff1000b986 */ /* 0x0001e2000c10190c */
[----:B------:R-:W-:-:S13]  /*1b30*/  ISETP.NE.AND P3, PT, R21, R0, PT ;  /* 0x000000001500720c */ /* 0x000fda0003f65270 */
[----:B0-----:R-:W-:Y:S05]  /*1b40*/  @P3 BRA `(.L_x_10) ;  /* 0xfffffff8000c3947 */ /* 0x001fea000383ffff */
[----:B------:R-:W-:Y:S05]  /*1b50*/  EXIT ;  /* 0x000000000000794d */ /* 0x000fea0003800000 */
.L_x_11:
[----:B------:R-:W-:-:S00]  /*1b60*/  BRA `(.L_x_11) ;  /* 0xfffffffc00fc7947 */ /* 0x000fc0000383ffff */
[----:B------:R-:W-:-:S00]  /*1b70*/  NOP ;  /* 0x0000000000007918 */ /* 0x000fc00000000000 */
        /* <DEDUP_REMOVED lines=8> */
.L_x_17:


//--------------------- .text._Z14matrixMultiplyPfS_S_i --------------------------
	.section	.text._Z14matrixMultiplyPfS_S_i,"ax",@progbits
	.align	128
        .global         _Z14matrixMultiplyPfS_S_i
        .type           _Z14matrixMultiplyPfS_S_i,@function
        .size           _Z14matrixMultiplyPfS_S_i,(.L_x_18 - _Z14matrixMultiplyPfS_S_i)
        .other          _Z14matrixMultiplyPfS_S_i,@"STO_CUDA_ENTRY STV_DEFAULT"
_Z14matrixMultiplyPfS_S_i:
.text._Z14matrixMultiplyPfS_S_i:
[----:B------:R-:W-:Y:S01]  /*0000*/  LDC R1, c[0x0][0x37c] ;  /* 0x0000df00ff017b82 */ /* 0x000fe20000000800 */
[----:B------:R-:W0:Y:S07]  /*0010*/  S2R R0, SR_TID.Y ;  /* 0x0000000000007919 */ /* 0x000e2e0000002200 */
[----:B------:R-:W0:Y:S01]  /*0020*/  S2UR UR4, SR_CTAID.Y ;  /* 0x00000000000479c3 */ /* 0x000e220000002600 */
[----:B------:R-:W1:Y:S01]  /*0030*/  LDCU UR20, c[0x0][0x398] ;  /* 0x00007300ff1477ac */ /* 0x000e620008000800 */
[----:B------:R-:W2:Y:S06]  /*0040*/  S2R R3, SR_TID.X ;  /* 0x0000000000037919 */ /* 0x000eac0000002100 */
[----:B------:R-:W0:Y:S08]  /*0050*/  LDC R13, c[0x0][0x364] ;  /* 0x0000d900ff0d7b82 */ /* 0x000e300000000800 */
[----:B------:R-:W2:Y:S08]  /*0060*/  S2UR UR5, SR_CTAID.X ;  /* 0x00000000000579c3 */ /* 0x000eb00000002500 */
[----:B------:R-:W2:Y:S01]  /*0070*/  LDC R2, c[0x0][0x360] ;  /* 0x0000d800ff027b82 */ /* 0x000ea20000000800 */
[----:B0-----:R-:W-:-:S02]  /*0080*/  IMAD R13, R13, UR4, R0 ;  /* 0x000000040d0d7c24 */ /* 0x001fc4000f8e0200 */
[----:B--2---:R-:W-:-:S05]  /*0090*/  IMAD R0, R2, UR5, R3 ;  /* 0x0000000502007c24 */ /* 0x004fca000f8e0203 */
[----:B------:R-:W-:-:S04]  /*00a0*/  VIMNMX R2, PT, PT, R13, R0, !PT ;  /* 0x000000000d027248 */ /* 0x000fc80007fe0100 */
[----:B-1----:R-:W-:-:S13]  /*00b0*/  ISETP.GE.AND P0, PT, R2, UR20, PT ;  /* 0x0000001402007c0c */ /* 0x002fda000bf06270 */
[----:B------:R-:W-:Y:S05]  /*00c0*/  @P0 EXIT ;  /* 0x000000000000094d */ /* 0x000fea0003800000 */
[----:B------:R-:W-:Y:S01]  /*00d0*/  UISETP.GE.U32.AND UP0, UPT, UR20, 0x8, UPT ;  /* 0x000000081400788c */ /* 0x000fe2000bf06070 */
[----:B------:R-:W-:Y:S02]  /*00e0*/  HFMA2 R12, -RZ, RZ, 0, 0 ;  /* 0x00000000ff0c7431 */ /* 0x000fe400000001ff */
[----:B------:R-:W-:Y:S01]  /*00f0*/  IMAD R13, R13, UR20, RZ ;  /* 0x000000140d0d7c24 */ /* 0x000fe2000f8e02ff */
[----:B------:R-:W-:Y:S01]  /*0100*/  UMOV UR4, URZ ;  /* 0x000000ff00047c82 */ /* 0x000fe20008000000 */
[----:B------:R-:W0:Y:S04]  /*0110*/  LDCU.64 UR18, c[0x0][0x358] ;  /* 0x00006b00ff1277ac */ /* 0x000e280008000a00 */
[----:B------:R-:W-:Y:S05]  /*0120*/  BRA.U !UP0, `(.L_x_12) ;  /* 0x0000000508047547 */ /* 0x000fea000b800000 */
[----:B------:R-:W1:Y:S01]  /*0130*/  LDCU.128 UR24, c[0x0][0x380] ;  /* 0x00007000ff1877ac */ /* 0x000e620008000c00 */
[----:B------:R-:W-:Y:S02]  /*0140*/  MOV R12, RZ ;  /* 0x000000ff000c7202 */ /* 0x000fe40000000f00 */
[----:B------:R-:W-:Y:S01]  /*0150*/  MOV R14, R0 ;  /* 0x00000000000e7202 */ /* 0x000fe20000000f00 */
[----:B------:R-:W-:-:S04]  /*0160*/  ULOP3.LUT UR4, UR20, 0x7ffffff8, URZ, 0xc0, !UPT ;  /* 0x7ffffff814047892 */ /* 0x000fc8000f8ec0ff */
[----:B------:R-:W-:Y:S01]  /*0170*/  UIADD3 UR5, UPT, UPT, -UR4, URZ, URZ ;  /* 0x000000ff04057290 */ /* 0x000fe2000fffe1ff */
[----:B-1----:R-:W-:Y:S01]  /*0180*/  MOV R2, UR24 ;  /* 0x0000001800027c02 */ /* 0x002fe20008000f00 */
[----:B------:R-:W-:Y:S01]  /*0190*/  UIMAD.WIDE UR6, UR20, 0x8, UR26 ;  /* 0x00000008140678a5 */ /* 0x000fe2000f8e021a */
[----:B------:R-:W-:Y:S01]  /*01a0*/  MOV R3, UR25 ;  /* 0x0000001900037c02 */ /* 0x000fe20008000f00 */
[----:B------:R-:W-:Y:S02]  /*01b0*/  UIMAD.WIDE UR8, UR20, 0xc, UR26 ;  /* 0x0000000c140878a5 */ /* 0x000fe4000f8e021a */
[----:B------:R-:W-:Y:S01]  /*01c0*/  UIMAD.WIDE UR10, UR20, 0x10, UR26 ;  /* 0x00000010140a78a5 */ /* 0x000fe2000f8e021a */
[----:B------:R-:W-:Y:S01]  /*01d0*/  IMAD.WIDE.U32 R2, R13, 0x4, R2 ;  /* 0x000000040d027825 */ /* 0x000fe200078e0002 */
[----:B------:R-:W-:Y:S02]  /*01e0*/  UIMAD.WIDE UR12, UR20, 0x14, UR26 ;  /* 0x00000014140c78a5 */ /* 0x000fe4000f8e021a */
[----:B------:R-:W-:Y:S01]  /*01f0*/  UIMAD.WIDE UR14, UR20, 0x18, UR26 ;  /* 0x00000018140e78a5 */ /* 0x000fe2000f8e021a */
[----:B------:R-:W-:Y:S01]  /*0200*/  IADD3 R2, P0, PT, R2, 0x10, RZ ;  /* 0x0000001002027810 */ /* 0x000fe20007f1e0ff */
[----:B------:R-:W-:-:S03]  /*0210*/  UIMAD.WIDE UR16, UR20, 0x1c, UR26 ;  /* 0x0000001c141078a5 */ /* 0x000fc6000f8e021a */
[----:B------:R-:W-:-:S09]  /*0220*/  IADD3.X R3, PT, PT, RZ, R3, RZ, P0, !PT ;  /* 0x00000003ff037210 */ /* 0x000fd200007fe4ff */
.L_x_13:
[----:B------:R-:W-:Y:S01]  /*0230*/  UIMAD.WIDE UR22, UR20, 0x4, UR26 ;  /* 0x00000004141678a5 */ /* 0x000fe2000f8e021a */
[----:B------:R-:W-:Y:S02]  /*0240*/  IMAD.MOV.U32 R23, RZ, RZ, 0x4 ;  /* 0x00000004ff177424 */ /* 0x000fe400078e00ff */
[----:B------:R-:W-:Y:S01]  /*0250*/  HFMA2 R11, -RZ, RZ, 0, 2.384185791015625e-07 ;  /* 0x00000004ff0b7431 */ /* 0x000fe200000001ff */
[----:B------:R-:W-:Y:S01]  /*0260*/  MOV R25, 0x4 ;  /* 0x0000000400197802 */ /* 0x000fe20000000f00 */
[----:B0-----:R-:W2:Y:S01]  /*0270*/  LDG.E R21, desc[UR18][R2.64+-0x10] ;  /* 0xfffff01202157981 */ /* 0x001ea2000c1e1900 */
[C---:B------:R-:W-:Y:S01]  /*0280*/  IMAD.WIDE R22, R14.reuse, R23, UR26 ;  /* 0x0000001a0e167e25 */ /* 0x040fe2000f8e0217 */
[----:B------:R-:W-:Y:S02]  /*0290*/  MOV R8, UR22 ;  /* 0x0000001600087c02 */ /* 0x000fe40008000f00 */
[----:B------:R-:W-:Y:S01]  /*02a0*/  MOV R9, UR23 ;  /* 0x0000001700097c02 */ /* 0x000fe20008000f00 */
[----:B------:R-:W3:Y:S02]  /*02b0*/  LDG.E R19, desc[UR18][R2.64+-0xc] ;  /* 0xfffff41202137981 */ /* 0x000ee4000c1e1900 */
[----:B------:R-:W-:-:S02]  /*02c0*/  IMAD.WIDE R8, R14, 0x4, R8 ;  /* 0x000000040e087825 */ /* 0x000fc400078e0208 */
[----:B------:R-:W2:Y:S01]  /*02d0*/  LDG.E R22, desc[UR18][R22.64] ;  /* 0x0000001216167981 */ /* 0x000ea2000c1e1900 */
[----:B------:R-:W-:Y:S01]  /*02e0*/  MOV R5, 0x4 ;  /* 0x0000000400057802 */ /* 0x000fe20000000f00 */
[C---:B------:R-:W-:Y:S02]  /*02f0*/  IMAD.WIDE R24, R14.reuse, R25, UR6 ;  /* 0x000000060e187e25 */ /* 0x040fe4000f8e0219 */
[----:B------:R0:W3:Y:S02]  /*0300*/  LDG.E R20, desc[UR18][R8.64] ;  /* 0x0000001208147981 */ /* 0x0000e4000c1e1900 */
[----:B------:R-:W-:Y:S02]  /*0310*/  IMAD.WIDE R10, R14, R11, UR8 ;  /* 0x000000080e0a7e25 */ /* 0x000fe4000f8e020b */
[----:B------:R-:W4:Y:S04]  /*0320*/  LDG.E R18, desc[UR18][R24.64] ;  /* 0x0000001218127981 */ /* 0x000f28000c1e1900 */
[----:B------:R-:W4:Y:S01]  /*0330*/  LDG.E R17, desc[UR18][R2.64+-0x8] ;  /* 0xfffff81202117981 */ /* 0x000f22000c1e1900 */
[----:B0-----:R-:W-:-:S02]  /*0340*/  HFMA2 R9, -RZ, RZ, 0, 2.384185791015625e-07 ;  /* 0x00000004ff097431 */ /* 0x001fc400000001ff */
[----:B------:R-:W-:Y:S01]  /*0350*/  IMAD.MOV.U32 R7, RZ, RZ, 0x4 ;  /* 0x00000004ff077424 */ /* 0x000fe200078e00ff */
[----:B------:R0:W5:Y:S01]  /*0360*/  LDG.E R16, desc[UR18][R10.64] ;  /* 0x000000120a107981 */ /* 0x000162000c1e1900 */
[----:B------:R-:W-:-:S03]  /*0370*/  IMAD.WIDE R4, R14, R5, UR10 ;  /* 0x0000000a0e047e25 */ /* 0x000fc6000f8e0205 */
[----:B------:R-:W5:Y:S01]  /*0380*/  LDG.E R15, desc[UR18][R2.64+-0x4] ;  /* 0xfffffc12020f7981 */ /* 0x000f62000c1e1900 */
[C---:B------:R-:W-:Y:S01]  /*0390*/  IMAD.WIDE R6, R14.reuse, R7, UR12 ;  /* 0x0000000c0e067e25 */ /* 0x040fe2000f8e0207 */
[----:B------:R-:W-:Y:S02]  /*03a0*/  MOV R27, 0x4 ;  /* 0x00000004001b7802 */ /* 0x000fe40000000f00 */
[----:B------:R1:W5:Y:S01]  /*03b0*/  LDG.E R4, desc[UR18][R4.64] ;  /* 0x0000001204047981 */ /* 0x000362000c1e1900 */
[----:B------:R-:W-:-:S03]  /*03c0*/  IMAD.WIDE R8, R14, R9, UR14 ;  /* 0x0000000e0e087e25 */ /* 0x000fc6000f8e0209 */
[----:B------:R-:W5:Y:S01]  /*03d0*/  LDG.E R23, desc[UR18][R2.64] ;  /* 0x0000001202177981 */ /* 0x000f62000c1e1900 */
[----:B0-----:R-:W-:-:S03]  /*03e0*/  IMAD.WIDE R10, R14, R27, UR16 ;  /* 0x000000100e0a7e25 */ /* 0x001fc6000f8e021b */
[----:B------:R-:W5:Y:S04]  /*03f0*/  LDG.E R7, desc[UR18][R6.64] ;  /* 0x0000001206077981 */ /* 0x000f68000c1e1900 */
[----:B------:R-:W5:Y:S04]  /*0400*/  LDG.E R24, desc[UR18][R2.64+0x4] ;  /* 0x0000041202187981 */ /* 0x000f68000c1e1900 */
[----:B------:R-:W5:Y:S04]  /*0410*/  LDG.E R8, desc[UR18][R8.64] ;  /* 0x0000001208087981 */ /* 0x000f68000c1e1900 */
[----:B------:R-:W5:Y:S04]  /*0420*/  LDG.E R25, desc[UR18][R2.64+0x8] ;  /* 0x0000081202197981 */ /* 0x000f68000c1e1900 */
[----:B------:R-:W5:Y:S04]  /*0430*/  LDG.E R10, desc[UR18][R10.64] ;  /* 0x000000120a0a7981 */ /* 0x000f68000c1e1900 */
[----:B------:R0:W5:Y:S01]  /*0440*/  LDG.E R27, desc[UR18][R2.64+0xc] ;  /* 0x00000c12021b7981 */ /* 0x000162000c1e1900 */
[----:B------:R-:W-:-:S04]  /*0450*/  UIADD3 UR5, UPT, UPT, UR5, 0x8, URZ ;  /* 0x0000000805057890 */ /* 0x000fc8000fffe0ff */
[----:B------:R-:W-:Y:S01]  /*0460*/  UISETP.NE.AND UP0, UPT, UR5, URZ, UPT ;  /* 0x000000ff0500728c */ /* 0x000fe2000bf05270 */
[----:B-1----:R-:W-:Y:S02]  /*0470*/  MOV R5, UR20 ;  /* 0x0000001400057c02 */ /* 0x002fe40008000f00 */
[----:B0-----:R-:W-:Y:S02]  /*0480*/  IADD3 R2, P0, PT, R2, 0x20, RZ ;  /* 0x0000002002027810 */ /* 0x001fe40007f1e0ff */
[----:B------:R-:W-:Y:S02]  /*0490*/  LEA R14, R5, R14, 0x3 ;  /* 0x0000000e050e7211 */ /* 0x000fe400078e18ff */
[----:B------:R-:W-:Y:S01]  /*04a0*/  IADD3.X R3, PT, PT, RZ, R3, RZ, P0, !PT ;  /* 0x00000003ff037210 */ /* 0x000fe200007fe4ff */
        /* <DEDUP_REMOVED lines=9> */
.L_x_12:
[----:B------:R-:W-:-:S04]  /*0540*/  ULOP3.LUT UR6, UR20, 0x7, URZ, 0xc0, !UPT ;  /* 0x0000000714067892 */ /* 0x000fc8000f8ec0ff */
[----:B------:R-:W-:-:S09]  /*0550*/  UISETP.NE.AND UP0, UPT, UR6, URZ, UPT ;  /* 0x000000ff0600728c */ /* 0x000fd2000bf05270 */
[----:B------:R-:W-:Y:S05]  /*0560*/  BRA.U !UP0, `(.L_x_14) ;  /* 0x0000000508387547 */ /* 0x000fea000b800000 */
[----:B------:R-:W-:Y:S02]  /*0570*/  UISETP.GE.U32.AND UP0, UPT, UR6, 0x4, UPT ;  /* 0x000000040600788c */ /* 0x000fe4000bf06070 */
[----:B------:R-:W-:-:S04]  /*0580*/  ULOP3.LUT UR5, UR20, 0x3, URZ, 0xc0, !UPT ;  /* 0x0000000314057892 */ /* 0x000fc8000f8ec0ff */
[----:B------:R-:W-:-:S03]  /*0590*/  UISETP.NE.AND UP1, UPT, UR5, URZ, UPT ;  /* 0x000000ff0500728c */ /* 0x000fc6000bf25270 */
[----:B------:R-:W-:Y:S08]  /*05a0*/  BRA.U !UP0, `(.L_x_15) ;  /* 0x00000001087c7547 */ /* 0x000ff0000b800000 */
[----:B------:R-:W1:Y:S01]  /*05b0*/  LDC.64 R6, c[0x0][0x388] ;  /* 0x0000e200ff067b82 */ /* 0x000e620000000a00 */
[----:B------:R-:W2:Y:S01]  /*05c0*/  LDCU.64 UR6, c[0x0][0x380] ;  /* 0x00007000ff0677ac */ /* 0x000ea20008000a00 */
[----:B------:R-:W-:Y:S01]  /*05d0*/  IMAD.U32 R9, RZ, RZ, UR4 ;  /* 0x00000004ff097e24 */ /* 0x000fe2000f8e00ff */
[C---:B------:R-:W-:Y:S02]  /*05e0*/  IADD3 R3, PT, PT, R13.reuse, UR4, RZ ;  /* 0x000000040d037c10 */ /* 0x040fe4000fffe0ff */
[----:B------:R-:W-:Y:S01]  /*05f0*/  IADD3 R10, P0, PT, R13, UR4, RZ ;  /* 0x000000040d0a7c10 */ /* 0x000fe2000ff1e0ff */
[----:B------:R-:W-:Y:S01]  /*0600*/  IMAD R9, R9, UR20, R0 ;  /* 0x0000001409097c24 */ /* 0x000fe2000f8e0200 */
[----:B------:R-:W-:Y:S01]  /*0610*/  MOV R11, UR20 ;  /* 0x00000014000b7c02 */ /* 0x000fe20008000f00 */
[----:B------:R-:W3:Y:S01]  /*0620*/  LDC.64 R4, c[0x0][0x380] ;  /* 0x0000e000ff047b82 */ /* 0x000ee20000000a00 */
[----:B------:R-:W-:Y:S01]  /*0630*/  MOV R15, UR20 ;  /* 0x00000014000f7c02 */ /* 0x000fe20008000f00 */
[----:B-1----:R-:W-:Y:S01]  /*0640*/  IMAD.WIDE R6, R9, 0x4, R6 ;  /* 0x0000000409067825 */ /* 0x002fe200078e0206 */
[----:B------:R-:W-:-:S05]  /*0650*/  MOV R9, UR20 ;  /* 0x0000001400097c02 */ /* 0x000fca0008000f00 */
[----:B------:R-:W-:Y:S02]  /*0660*/  IMAD.WIDE R8, R9, 0x4, R6 ;  /* 0x0000000409087825 */ /* 0x000fe400078e0206 */
[----:B0-----:R-:W4:Y:S02]  /*0670*/  LDG.E R6, desc[UR18][R6.64] ;  /* 0x0000001206067981 */ /* 0x001f24000c1e1900 */
[----:B---3--:R-:W-:Y:S01]  /*0680*/  IMAD.WIDE.U32 R4, R3, 0x4, R4 ;  /* 0x0000000403047825 */ /* 0x008fe200078e0004 */
[----:B------:R-:W-:Y:S01]  /*0690*/  IADD3.X R3, PT, PT, RZ, RZ, RZ, P0, !PT ;  /* 0x000000ffff037210 */ /* 0x000fe200007fe4ff */
[----:B------:R-:W3:Y:S01]  /*06a0*/  LDG.E R17, desc[UR18][R8.64] ;  /* 0x0000001208117981 */ /* 0x000ee2000c1e1900 */
[----:B--2---:R-:W-:-:S03]  /*06b0*/  LEA R2, P0, R10, UR6, 0x2 ;  /* 0x000000060a027c11 */ /* 0x004fc6000f8010ff */
[----:B------:R-:W4:Y:S01]  /*06c0*/  LDG.E R5, desc[UR18][R4.64] ;  /* 0x0000001204057981 */ /* 0x000f22000c1e1900 */
[----:B------:R-:W-:Y:S01]  /*06d0*/  LEA.HI.X R3, R10, UR7, R3, 0x2, P0 ;  /* 0x000000070a037c11 */ /* 0x000fe200080f1403 */
[----:B------:R-:W-:-:S04]  /*06e0*/  IMAD.WIDE R10, R11, 0x4, R8 ;  /* 0x000000040b0a7825 */ /* 0x000fc800078e0208 */
[----:B------:R-:W3:Y:S01]  /*06f0*/  LDG.E R16, desc[UR18][R2.64+0x4] ;  /* 0x0000041202107981 */ /* 0x000ee2000c1e1900 */
[----:B------:R-:W-:-:S03]  /*0700*/  IMAD.WIDE R14, R15, 0x4, R10 ;  /* 0x000000040f0e7825 */ /* 0x000fc600078e020a */
[----:B------:R-:W2:Y:S04]  /*0710*/  LDG.E R19, desc[UR18][R10.64] ;  /* 0x000000120a137981 */ /* 0x000ea8000c1e1900 */
[----:B------:R-:W2:Y:S04]  /*0720*/  LDG.E R18, desc[UR18][R2.64+0x8] ;  /* 0x0000081202127981 */ /* 0x000ea8000c1e1900 */
[----:B------:R-:W5:Y:S04]  /*0730*/  LDG.E R20, desc[UR18][R2.64+0xc] ;  /* 0x00000c1202147981 */ /* 0x000f68000c1e1900 */
[----:B------:R-:W5:Y:S01]  /*0740*/  LDG.E R14, desc[UR18][R14.64] ;  /* 0x000000120e0e7981 */ /* 0x000f62000c1e1900 */
[----:B------:R-:W-:Y:S01]  /*0750*/  UIADD3 UR4, UPT, UPT, UR4, 0x4, URZ ;  /* 0x0000000404047890 */ /* 0x000fe2000fffe0ff */
[----:B----4-:R-:W-:-:S04]  /*0760*/  FFMA R5, R5, R6, R12 ;  /* 0x0000000605057223 */ /* 0x010fc8000000000c */
[----:B---3--:R-:W-:-:S04]  /*0770*/  FFMA R5, R16, R17, R5 ;  /* 0x0000001110057223 */ /* 0x008fc80000000005 */
[----:B--2---:R-:W-:-:S04]  /*0780*/  FFMA R5, R18, R19, R5 ;  /* 0x0000001312057223 */ /* 0x004fc80000000005 */
[----:B-----5:R-:W-:-:S07]  /*0790*/  FFMA R12, R20, R14, R5 ;  /* 0x0000000e140c7223 */ /* 0x020fce0000000005 */
.L_x_15:
[----:B------:R-:W-:Y:S05]  /*07a0*/  BRA.U !UP1, `(.L_x_14) ;  /* 0x0000000109a87547 */ /* 0x000fea000b800000 */
[----:B------:R-:W-:Y:S01]  /*07b0*/  UISETP.NE.AND UP0, UPT, UR5, 0x1, UPT ;  /* 0x000000010500788c */ /* 0x000fe2000bf05270 */
[----:B------:R-:W-:Y:S01]  /*07c0*/  MOV R7, UR4 ;  /* 0x0000000400077c02 */ /* 0x000fe20008000f00 */
[----:B------:R-:W-:Y:S02]  /*07d0*/  ULOP3.LUT UR5, UR20, 0x1, URZ, 0xc0, !UPT ;  /* 0x0000000114057892 */ /* 0x000fe4000f8ec0ff */
[----:B------:R-:W-:Y:S02]  /*07e0*/  MOV R15, UR20 ;  /* 0x00000014000f7c02 */ /* 0x000fe40008000f00 */
[----:B------:R-:W-:Y:S01]  /*07f0*/  UISETP.NE.U32.AND UP1, UPT, UR5, 0x1, UPT ;  /* 0x000000010500788c */ /* 0x000fe2000bf25070 */
[----:B------:R-:W-:-:S04]  /*0800*/  PLOP3.LUT P1, PT, PT, PT, UP0, 0x80, 0x8 ;  /* 0x000000000008781c */ /* 0x000fc80003f2f008 */
[----:B------:R-:W1:Y:S01]  /*0810*/  @UP0 LDCU.128 UR8, c[0x0][0x380] ;  /* 0x00007000ff0807ac */ /* 0x000e620008000c00 */
[----:B------:R-:W-:Y:S01]  /*0820*/  PLOP3.LUT P0, PT, PT, PT, UP1, 0x80, 0x8 ;  /* 0x000000000008781c */ /* 0x000fe20003f0f018 */
[----:B------:R-:W2:Y:S04]  /*0830*/  @UP0 LDCU.64 UR6, c[0x0][0x380] ;  /* 0x00007000ff0607ac */ /* 0x000ea80008000a00 */
[----:B------:R-:W3:Y:S03]  /*0840*/  @!UP1 LDCU.128 UR12, c[0x0][0x380] ;  /* 0x00007000ff0c97ac */ /* 0x000ee60008000c00 */
[C---:B------:R-:W-:Y:S02]  /*0850*/  @P1 IADD3 R3, PT, PT, R13.reuse, UR4, RZ ;  /* 0x000000040d031c10 */ /* 0x040fe4000fffe0ff */
[----:B------:R-:W-:Y:S01]  /*0860*/  @P1 IADD3 R6, P2, PT, R13, UR4, RZ ;  /* 0x000000040d061c10 */ /* 0x000fe2000ff5e0ff */
[----:B------:R-:W-:Y:S01]  /*0870*/  @UP0 UIADD3 UR4, UPT, UPT, UR4, 0x2, URZ ;  /* 0x0000000204040890 */ /* 0x000fe2000fffe0ff */
[----:B-1----:R-:W-:Y:S01]  /*0880*/  MOV R11, UR9 ;  /* 0x00000009000b7c02 */ /* 0x002fe20008000f00 */
[----:B------:R-:W-:Y:S01]  /*0890*/  IMAD.U32 R10, RZ, RZ, UR8 ;  /* 0x00000008ff0a7e24 */ /* 0x000fe2000f8e00ff */
[----:B------:R-:W-:-:S02]  /*08a0*/  MOV R4, UR10 ;  /* 0x0000000a00047c02 */ /* 0x000fc40008000f00 */
[----:B------:R-:W-:Y:S01]  /*08b0*/  MOV R5, UR11 ;  /* 0x0000000b00057c02 */ /* 0x000fe20008000f00 */
[----:B------:R-:W-:-:S04]  /*08c0*/  @P1 IMAD.WIDE.U32 R10, R3, 0x4, R10 ;  /* 0x00000004030a1825 */ /* 0x000fc800078e000a */
[----:B------:R-:W-:Y:S01]  /*08d0*/  @P1 IMAD R3, R7, UR20, R0 ;  /* 0x0000001407031c24 */ /* 0x000fe2000f8e0200 */
[----:B------:R-:W-:Y:S01]  /*08e0*/  @P1 IADD3.X R7, PT, PT, RZ, RZ, RZ, P2, !PT ;  /* 0x000000ffff071210 */ /* 0x000fe200017fe4ff */
[----:B------:R-:W-:Y:S01]  /*08f0*/  IMAD.U32 R19, RZ, RZ, UR4 ;  /* 0x00000004ff137e24 */ /* 0x000fe2000f8e00ff */
[C---:B--2---:R-:W-:Y:S01]  /*0900*/  @P1 LEA R2, P2, R6.reuse, UR6, 0x2 ;  /* 0x0000000606021c11 */ /* 0x044fe2000f8410ff */
[----:B------:R-:W-:Y:S01]  /*0910*/  @P1 IMAD.WIDE R4, R3, 0x4, R4 ;  /* 0x0000000403041825 */ /* 0x000fe200078e0204 */
[----:B------:R-:W-:Y:S01]  /*0920*/  @!P0 IADD3 R17, PT, PT, R13, UR4, RZ ;  /* 0x000000040d118c10 */ /* 0x000fe2000fffe0ff */
[----:B0-----:R-:W2:Y:S01]  /*0930*/  @P1 LDG.E R11, desc[UR18][R10.64] ;  /* 0x000000120a0b1981 */ /* 0x001ea2000c1e1900 */
[----:B------:R-:W-:Y:S01]  /*0940*/  @P1 LEA.HI.X R3, R6, UR7, R7, 0x2, P2 ;  /* 0x0000000706031c11 */ /* 0x000fe200090f1407 */
[----:B------:R-:W-:Y:S01]  /*0950*/  @!P0 IMAD R19, R19, UR20, R0 ;  /* 0x0000001413138c24 */ /* 0x000fe2000f8e0200 */
[----:B---3--:R-:W-:Y:S01]  /*0960*/  MOV R6, UR12 ;  /* 0x0000000c00067c02 */ /* 0x008fe20008000f00 */
[----:B------:R-:W-:Y:S01]  /*0970*/  @P1 IMAD.WIDE R14, R15, 0x4, R4 ;  /* 0x000000040f0e1825 */ /* 0x000fe200078e0204 */
[----:B------:R-:W-:Y:S01]  /*0980*/  MOV R7, UR13 ;  /* 0x0000000d00077c02 */ /* 0x000fe20008000f00 */
[----:B------:R-:W2:Y:S01]  /*0990*/  @P1 LDG.E R4, desc[UR18][R4.64] ;  /* 0x0000001204041981 */ /* 0x000ea2000c1e1900 */
[----:B------:R-:W-:-:S02]  /*09a0*/  MOV R8, UR14 ;  /* 0x0000000e00087c02 */ /* 0x000fc40008000f00 */
[----:B------:R-:W-:Y:S01]  /*09b0*/  MOV R9, UR15 ;  /* 0x0000000f00097c02 */ /* 0x000fe20008000f00 */
[----:B------:R-:W-:Y:S01]  /*09c0*/  @!P0 IMAD.WIDE.U32 R6, R17, 0x4, R6 ;  /* 0x0000000411068825 */ /* 0x000fe200078e0006 */
[----:B------:R-:W3:Y:S03]  /*09d0*/  @P1 LDG.E R14, desc[UR18][R14.64] ;  /* 0x000000120e0e1981 */ /* 0x000ee6000c1e1900 */
[----:B------:R-:W-:Y:S01]  /*09e0*/  @!P0 IMAD.WIDE R8, R19, 0x4, R8 ;  /* 0x0000000413088825 */ /* 0x000fe200078e0208 */
[----:B------:R-:W3:Y:S04]  /*09f0*/  @P1 LDG.E R2, desc[UR18][R2.64+0x4] ;  /* 0x0000041202021981 */ /* 0x000ee8000c1e1900 */
[----:B------:R-:W4:Y:S04]  /*0a00*/  @!P0 LDG.E R7, desc[UR18][R6.64] ;  /* 0x0000001206078981 */ /* 0x000f28000c1e1900 */
[----:B------:R-:W4:Y:S01]  /*0a10*/  @!P0 LDG.E R8, desc[UR18][R8.64] ;  /* 0x0000001208088981 */ /* 0x000f22000c1e1900 */
[----:B--2---:R-:W-:-:S04]  /*0a20*/  @P1 FFMA R11, R11, R4, R12 ;  /* 0x000000040b0b1223 */ /* 0x004fc8000000000c */
[----:B---3--:R-:W-:-:S04]  /*0a30*/  @P1 FFMA R12, R2, R14, R11 ;  /* 0x0000000e020c1223 */ /* 0x008fc8000000000b */
[----:B----4-:R-:W-:-:S07]  /*0a40*/  @!P0 FFMA R12, R7, R8, R12 ;  /* 0x00000008070c8223 */ /* 0x010fce000000000c */
.L_x_14:
[----:B------:R-:W1:Y:S01]  /*0a50*/  LDC.64 R2, c[0x0][0x390] ;  /* 0x0000e400ff027b82 */ /* 0x000e620000000a00 */
[----:B------:R-:W-:-:S05]  /*0a60*/  IADD3 R13, PT, PT, R0, R13, RZ ;  /* 0x0000000d000d7210 */ /* 0x000fca0007ffe0ff */
[----:B-1----:R-:W-:-:S05]  /*0a70*/  IMAD.WIDE R2, R13, 0x4, R2 ;  /* 0x000000040d027825 */ /* 0x002fca00078e0202 */
[----:B0-----:R-:W-:Y:S01]  /*0a80*/  STG.E desc[UR18][R2.64], R12 ;  /* 0x0000000c02007986 */ /* 0x001fe2000c101912 */
[----:B------:R-:W-:Y:S05]  /*0a90*/  EXIT ;  /* 0x000000000000794d */ /* 0x000fea0003800000 */
.L_x_16:
        /* <DEDUP_REMOVED lines=14> */
.L_x_18:


//--------------------- .nv.shared.reserved.0     --------------------------
	.section	.nv.shared.reserved.0,"aw",@nobits
	.weak		__nv_reservedSMEM_offset_0_alias
	.size		__nv_reservedSMEM_offset_0_alias, 0, 64
	.other		__nv_reservedSMEM_offset_0_alias,@"STO_CUDA_RESERVED_SHARED STV_DEFAULT"
__nv_reservedSMEM_offset_0_alias:
	.zero		0
	.zero		64


//--------------------- .nv.constant0._Z17matrixMultiplyPTBPfS_S_i4dim3 --------------------------
	.section	.nv.constant0._Z17matrixMultiplyPTBPfS_S_i4dim3,"a",@progbits
	.sectionflags	@""
	.align	4
.nv.constant0._Z17matrixMultiplyPTBPfS_S_i4dim3:
	.zero		936


//--------------------- .nv.constant0._Z14matrixMultiplyPfS_S_i --------------------------
	.section	.nv.constant0._Z14matrixMultiplyPfS_S_i,"a",@progbits
	.sectionflags	@""
	.align	4
.nv.constant0._Z14matrixMultiplyPfS_S_i:
	.zero		924


//--------------------- SYMBOLS --------------------------

	.type		.nv.reservedSmem.offset0,@object
	.size		.nv.reservedSmem.offset0,0x4
